//
// Generated by NVIDIA NVVM Compiler
//
// Compiler Build ID: CL-36424714
// Cuda compilation tools, release 13.0, V13.0.88
// Based on NVVM 20.0.0
//

.version 9.0
.target sm_100
.address_size 64

	// .globl	__attn_f64
.extern .shared .align 16 .b8 sram[];

.visible .entry __attn_f64(
	.param .u64 .ptr .align 1 __attn_f64_param_0,
	.param .u64 .ptr .align 1 __attn_f64_param_1,
	.param .u64 .ptr .align 1 __attn_f64_param_2,
	.param .u64 .ptr .align 1 __attn_f64_param_3,
	.param .u64 .ptr .align 1 __attn_f64_param_4,
	.param .u64 .ptr .align 1 __attn_f64_param_5,
	.param .u64 __attn_f64_param_6,
	.param .u64 __attn_f64_param_7,
	.param .u64 __attn_f64_param_8,
	.param .u64 __attn_f64_param_9,
	.param .u64 __attn_f64_param_10,
	.param .u64 __attn_f64_param_11,
	.param .u64 __attn_f64_param_12,
	.param .u64 __attn_f64_param_13,
	.param .u64 __attn_f64_param_14,
	.param .f32 __attn_f64_param_15
)
{
	.reg .pred 	%p<86>;
	.reg .b16 	%rs<9>;
	.reg .b32 	%r<199>;
	.reg .b32 	%f<11>;
	.reg .b64 	%rd<213>;
	.reg .b64 	%fd<311>;

	ld.param.u64 	%rd98, [__attn_f64_param_1];
	ld.param.u64 	%rd99, [__attn_f64_param_3];
	ld.param.u64 	%rd90, [__attn_f64_param_6];
	ld.param.u64 	%rd91, [__attn_f64_param_7];
	ld.param.u64 	%rd93, [__attn_f64_param_9];
	ld.param.u64 	%rd96, [__attn_f64_param_13];
	cvta.to.global.u64 	%rd1, %rd98;
	cvta.to.global.u64 	%rd2, %rd99;
	mov.u32 	%r30, %ntid.x;
	cvt.u64.u32 	%rd3, %r30;
	mov.u32 	%r31, %tid.x;
	cvt.u64.u32 	%rd4, %r31;
	add.s64 	%rd100, %rd3, %rd90;
	add.s64 	%rd5, %rd100, -1;
	and.b64  	%rd101, %rd5, -4294967296;
	setp.ne.s64 	%p1, %rd101, 0;
	@%p1 bra 	$L__BB0_2;
	cvt.u32.u64 	%r32, %rd3;
	cvt.u32.u64 	%r33, %rd5;
	div.u32 	%r34, %r33, %r32;
	cvt.u64.u32 	%rd185, %r34;
	bra.uni 	$L__BB0_3;
$L__BB0_2:
	div.u64 	%rd185, %rd5, %rd3;
$L__BB0_3:
	ld.param.u64 	%rd180, [__attn_f64_param_8];
	mul.lo.s64 	%rd102, %rd93, %rd91;
	cvt.u32.u64 	%r1, %rd102;
	shl.b32 	%r2, %r1, 3;
	shl.b64 	%rd9, %rd102, 1;
	setp.eq.s64 	%p2, %rd180, 0;
	@%p2 bra 	$L__BB0_124;
	ld.param.f32 	%f10, [__attn_f64_param_15];
	ld.param.u64 	%rd184, [__attn_f64_param_14];
	ld.param.u64 	%rd176, [__attn_f64_param_0];
	mov.u32 	%r35, sram;
	mad.lo.s32 	%r3, %r1, 24, %r35;
	mov.u32 	%r36, %ctaid.x;
	cvt.u64.u32 	%rd104, %r36;
	mul.lo.s64 	%rd10, %rd184, %rd104;
	cvt.f64.f32 	%fd1, %f10;
	and.b64  	%rd11, %rd91, 7;
	and.b64  	%rd12, %rd91, 3;
	and.b64  	%rd13, %rd93, 3;
	and.b64  	%rd14, %rd91, -8;
	and.b64  	%rd15, %rd91, 1;
	and.b64  	%rd16, %rd91, -16;
	and.b64  	%rd17, %rd93, -4;
	and.b64  	%rd18, %rd93, -2;
	and.b64  	%rd19, %rd93, -8;
	max.u64 	%rd20, %rd185, 1;
	cvta.to.global.u64 	%rd21, %rd176;
	mov.b64 	%rd186, 0;
$L__BB0_5:
	mov.u64 	%rd22, %rd186;
	setp.eq.s64 	%p3, %rd91, 0;
	add.s64 	%rd186, %rd22, 1;
	mul.lo.s64 	%rd25, %rd22, %rd93;
	add.s64 	%rd24, %rd25, %rd93;
	add.s64 	%rd188, %rd25, %rd4;
	setp.ge.u64 	%p4, %rd188, %rd24;
	or.pred  	%p5, %p4, %p3;
	@%p5 bra 	$L__BB0_22;
	mov.u64 	%rd187, %rd4;
$L__BB0_7:
	or.b64  	%rd105, %rd188, %rd93;
	and.b64  	%rd106, %rd105, -4294967296;
	setp.ne.s64 	%p6, %rd106, 0;
	@%p6 bra 	$L__BB0_9;
	cvt.u32.u64 	%r37, %rd93;
	cvt.u32.u64 	%r38, %rd188;
	div.u32 	%r39, %r38, %r37;
	mul.lo.s32 	%r40, %r39, %r37;
	sub.s32 	%r41, %r38, %r40;
	cvt.u64.u32 	%rd189, %r39;
	cvt.u64.u32 	%rd190, %r41;
	bra.uni 	$L__BB0_10;
$L__BB0_9:
	div.u64 	%rd189, %rd188, %rd93;
	mul.lo.s64 	%rd107, %rd189, %rd93;
	sub.s64 	%rd190, %rd188, %rd107;
$L__BB0_10:
	ld.param.u64 	%rd183, [__attn_f64_param_12];
	setp.lt.u64 	%p7, %rd91, 8;
	shl.b64 	%rd109, %rd189, 3;
	add.s64 	%rd110, %rd21, %rd109;
	ld.global.u64 	%rd111, [%rd110];
	cvta.to.global.u64 	%rd112, %rd111;
	mad.lo.s64 	%rd113, %rd190, %rd183, %rd10;
	add.s64 	%rd35, %rd112, %rd113;
	mul.lo.s64 	%rd36, %rd187, %rd91;
	mov.b64 	%rd194, 0;
	@%p7 bra 	$L__BB0_13;
	cvt.u32.u64 	%r42, %rd36;
	shl.b32 	%r43, %r42, 3;
	mov.u32 	%r44, sram;
	add.s32 	%r45, %r2, %r44;
	add.s32 	%r46, %r45, %r43;
	add.s32 	%r197, %r46, 32;
	cvt.u32.u64 	%r47, %rd187;
	cvt.u32.u64 	%r48, %rd93;
	shl.b32 	%r49, %r48, 1;
	add.s32 	%r50, %r49, %r47;
	cvt.u32.u64 	%r51, %rd91;
	mul.lo.s32 	%r52, %r51, %r50;
	shl.b32 	%r53, %r52, 3;
	add.s32 	%r54, %r44, %r53;
	add.s32 	%r196, %r54, 32;
	mov.b64 	%rd192, 0;
	mov.u64 	%rd191, %rd14;
$L__BB0_12:
	.pragma "nounroll";
	shl.b64 	%rd115, %rd192, 3;
	add.s64 	%rd116, %rd35, %rd115;
	ld.global.f64 	%fd62, [%rd116];
	st.shared.f64 	[%r197+-32], %fd62;
	add.s64 	%rd117, %rd116, %rd96;
	ld.global.f64 	%fd63, [%rd117];
	st.shared.f64 	[%r196+-32], %fd63;
	ld.global.f64 	%fd64, [%rd116+8];
	st.shared.f64 	[%r197+-24], %fd64;
	ld.global.f64 	%fd65, [%rd117+8];
	st.shared.f64 	[%r196+-24], %fd65;
	ld.global.f64 	%fd66, [%rd116+16];
	st.shared.f64 	[%r197+-16], %fd66;
	ld.global.f64 	%fd67, [%rd117+16];
	st.shared.f64 	[%r196+-16], %fd67;
	ld.global.f64 	%fd68, [%rd116+24];
	st.shared.f64 	[%r197+-8], %fd68;
	ld.global.f64 	%fd69, [%rd117+24];
	st.shared.f64 	[%r196+-8], %fd69;
	ld.global.f64 	%fd70, [%rd116+32];
	st.shared.f64 	[%r197], %fd70;
	ld.global.f64 	%fd71, [%rd117+32];
	st.shared.f64 	[%r196], %fd71;
	ld.global.f64 	%fd72, [%rd116+40];
	st.shared.f64 	[%r197+8], %fd72;
	ld.global.f64 	%fd73, [%rd117+40];
	st.shared.f64 	[%r196+8], %fd73;
	ld.global.f64 	%fd74, [%rd116+48];
	st.shared.f64 	[%r197+16], %fd74;
	ld.global.f64 	%fd75, [%rd117+48];
	st.shared.f64 	[%r196+16], %fd75;
	ld.global.f64 	%fd76, [%rd116+56];
	st.shared.f64 	[%r197+24], %fd76;
	ld.global.f64 	%fd77, [%rd117+56];
	st.shared.f64 	[%r196+24], %fd77;
	add.s64 	%rd192, %rd192, 8;
	add.s64 	%rd191, %rd191, -8;
	add.s32 	%r197, %r197, 64;
	add.s32 	%r196, %r196, 64;
	setp.ne.s64 	%p8, %rd191, 0;
	mov.u64 	%rd194, %rd14;
	@%p8 bra 	$L__BB0_12;
$L__BB0_13:
	setp.eq.s64 	%p9, %rd11, 0;
	@%p9 bra 	$L__BB0_21;
	add.s64 	%rd118, %rd11, -1;
	setp.lt.u64 	%p10, %rd118, 3;
	@%p10 bra 	$L__BB0_16;
	shl.b64 	%rd119, %rd194, 3;
	add.s64 	%rd120, %rd35, %rd119;
	ld.global.f64 	%fd78, [%rd120];
	cvt.u32.u64 	%r55, %rd36;
	cvt.u32.u64 	%r56, %rd194;
	mov.u32 	%r57, sram;
	add.s32 	%r58, %r57, %r2;
	add.s32 	%r59, %r56, %r55;
	shl.b32 	%r60, %r59, 3;
	add.s32 	%r61, %r58, %r60;
	st.shared.f64 	[%r61], %fd78;
	add.s64 	%rd121, %rd120, %rd96;
	ld.global.f64 	%fd79, [%rd121];
	cvt.u32.u64 	%r62, %rd9;
	add.s32 	%r63, %r59, %r62;
	shl.b32 	%r64, %r63, 3;
	add.s32 	%r65, %r57, %r64;
	st.shared.f64 	[%r65], %fd79;
	ld.global.f64 	%fd80, [%rd120+8];
	st.shared.f64 	[%r61+8], %fd80;
	ld.global.f64 	%fd81, [%rd121+8];
	st.shared.f64 	[%r65+8], %fd81;
	ld.global.f64 	%fd82, [%rd120+16];
	st.shared.f64 	[%r61+16], %fd82;
	ld.global.f64 	%fd83, [%rd121+16];
	st.shared.f64 	[%r65+16], %fd83;
	ld.global.f64 	%fd84, [%rd120+24];
	st.shared.f64 	[%r61+24], %fd84;
	ld.global.f64 	%fd85, [%rd121+24];
	st.shared.f64 	[%r65+24], %fd85;
	add.s64 	%rd194, %rd194, 4;
$L__BB0_16:
	setp.eq.s64 	%p11, %rd12, 0;
	@%p11 bra 	$L__BB0_21;
	setp.eq.s64 	%p12, %rd12, 1;
	@%p12 bra 	$L__BB0_19;
	shl.b64 	%rd122, %rd194, 3;
	add.s64 	%rd123, %rd35, %rd122;
	ld.global.f64 	%fd86, [%rd123];
	cvt.u32.u64 	%r66, %rd36;
	cvt.u32.u64 	%r67, %rd194;
	mov.u32 	%r68, sram;
	add.s32 	%r69, %r68, %r2;
	add.s32 	%r70, %r67, %r66;
	shl.b32 	%r71, %r70, 3;
	add.s32 	%r72, %r69, %r71;
	st.shared.f64 	[%r72], %fd86;
	add.s64 	%rd124, %rd123, %rd96;
	ld.global.f64 	%fd87, [%rd124];
	cvt.u32.u64 	%r73, %rd9;
	add.s32 	%r74, %r70, %r73;
	shl.b32 	%r75, %r74, 3;
	add.s32 	%r76, %r68, %r75;
	st.shared.f64 	[%r76], %fd87;
	ld.global.f64 	%fd88, [%rd123+8];
	st.shared.f64 	[%r72+8], %fd88;
	ld.global.f64 	%fd89, [%rd124+8];
	st.shared.f64 	[%r76+8], %fd89;
	add.s64 	%rd194, %rd194, 2;
$L__BB0_19:
	setp.eq.s64 	%p13, %rd15, 0;
	@%p13 bra 	$L__BB0_21;
	shl.b64 	%rd125, %rd194, 3;
	add.s64 	%rd126, %rd35, %rd125;
	ld.global.f64 	%fd90, [%rd126];
	cvt.u32.u64 	%r77, %rd36;
	cvt.u32.u64 	%r78, %rd194;
	mov.u32 	%r79, sram;
	add.s32 	%r80, %r79, %r2;
	add.s32 	%r81, %r78, %r77;
	shl.b32 	%r82, %r81, 3;
	add.s32 	%r83, %r80, %r82;
	st.shared.f64 	[%r83], %fd90;
	add.s64 	%rd127, %rd126, %rd96;
	ld.global.f64 	%fd91, [%rd127];
	cvt.u32.u64 	%r84, %rd9;
	add.s32 	%r85, %r81, %r84;
	shl.b32 	%r86, %r85, 3;
	add.s32 	%r87, %r79, %r86;
	st.shared.f64 	[%r87], %fd91;
$L__BB0_21:
	add.s64 	%rd188, %rd188, %rd3;
	add.s64 	%rd187, %rd187, %rd3;
	setp.lt.u64 	%p14, %rd188, %rd24;
	@%p14 bra 	$L__BB0_7;
$L__BB0_22:
	setp.lt.u64 	%p15, %rd5, %rd3;
	bar.sync 	0;
	@%p15 bra 	$L__BB0_123;
	mov.b64 	%rd196, 0;
$L__BB0_24:
	mad.lo.s64 	%rd49, %rd196, %rd3, %rd4;
	setp.ge.u64 	%p16, %rd49, %rd90;
	@%p16 bra 	$L__BB0_123;
	ld.param.u64 	%rd182, [__attn_f64_param_10];
	mul.lo.s64 	%rd50, %rd49, %rd182;
	mad.lo.s64 	%rd51, %rd49, %rd90, %rd25;
	@%p3 bra 	$L__BB0_39;
	setp.lt.u64 	%p18, %rd91, 16;
	mov.b64 	%rd199, 0;
	@%p18 bra 	$L__BB0_29;
	mov.b64 	%rd197, 0;
$L__BB0_28:
	.pragma "nounroll";
	add.s64 	%rd131, %rd197, %rd50;
	shl.b64 	%rd132, %rd131, 3;
	add.s64 	%rd133, %rd1, %rd132;
	ld.global.f64 	%fd92, [%rd133];
	cvt.u32.u64 	%r88, %rd197;
	shl.b32 	%r89, %r88, 3;
	mov.u32 	%r90, sram;
	add.s32 	%r91, %r90, %r89;
	ld.global.f64 	%fd93, [%rd133+8];
	st.shared.v2.f64 	[%r91], {%fd92, %fd93};
	ld.global.f64 	%fd94, [%rd133+16];
	ld.global.f64 	%fd95, [%rd133+24];
	st.shared.v2.f64 	[%r91+16], {%fd94, %fd95};
	ld.global.f64 	%fd96, [%rd133+32];
	ld.global.f64 	%fd97, [%rd133+40];
	st.shared.v2.f64 	[%r91+32], {%fd96, %fd97};
	ld.global.f64 	%fd98, [%rd133+48];
	ld.global.f64 	%fd99, [%rd133+56];
	st.shared.v2.f64 	[%r91+48], {%fd98, %fd99};
	ld.global.f64 	%fd100, [%rd133+64];
	ld.global.f64 	%fd101, [%rd133+72];
	st.shared.v2.f64 	[%r91+64], {%fd100, %fd101};
	ld.global.f64 	%fd102, [%rd133+80];
	ld.global.f64 	%fd103, [%rd133+88];
	st.shared.v2.f64 	[%r91+80], {%fd102, %fd103};
	ld.global.f64 	%fd104, [%rd133+96];
	ld.global.f64 	%fd105, [%rd133+104];
	st.shared.v2.f64 	[%r91+96], {%fd104, %fd105};
	ld.global.f64 	%fd106, [%rd133+112];
	ld.global.f64 	%fd107, [%rd133+120];
	st.shared.v2.f64 	[%r91+112], {%fd106, %fd107};
	add.s64 	%rd197, %rd197, 16;
	setp.ne.s64 	%p19, %rd197, %rd16;
	mov.u64 	%rd199, %rd16;
	@%p19 bra 	$L__BB0_28;
$L__BB0_29:
	and.b64  	%rd55, %rd91, 15;
	setp.eq.s64 	%p20, %rd55, 0;
	@%p20 bra 	$L__BB0_39;
	add.s64 	%rd134, %rd55, -1;
	setp.lt.u64 	%p21, %rd134, 7;
	@%p21 bra 	$L__BB0_32;
	add.s64 	%rd135, %rd199, %rd50;
	shl.b64 	%rd136, %rd135, 3;
	add.s64 	%rd137, %rd1, %rd136;
	ld.global.f64 	%fd108, [%rd137];
	cvt.u32.u64 	%r92, %rd199;
	shl.b32 	%r93, %r92, 3;
	mov.u32 	%r94, sram;
	add.s32 	%r95, %r94, %r93;
	st.shared.f64 	[%r95], %fd108;
	ld.global.f64 	%fd109, [%rd137+8];
	st.shared.f64 	[%r95+8], %fd109;
	ld.global.f64 	%fd110, [%rd137+16];
	st.shared.f64 	[%r95+16], %fd110;
	ld.global.f64 	%fd111, [%rd137+24];
	st.shared.f64 	[%r95+24], %fd111;
	ld.global.f64 	%fd112, [%rd137+32];
	st.shared.f64 	[%r95+32], %fd112;
	ld.global.f64 	%fd113, [%rd137+40];
	st.shared.f64 	[%r95+40], %fd113;
	ld.global.f64 	%fd114, [%rd137+48];
	st.shared.f64 	[%r95+48], %fd114;
	ld.global.f64 	%fd115, [%rd137+56];
	st.shared.f64 	[%r95+56], %fd115;
	add.s64 	%rd199, %rd199, 8;
$L__BB0_32:
	setp.eq.s64 	%p22, %rd11, 0;
	@%p22 bra 	$L__BB0_39;
	add.s64 	%rd138, %rd11, -1;
	setp.lt.u64 	%p23, %rd138, 3;
	@%p23 bra 	$L__BB0_35;
	add.s64 	%rd139, %rd199, %rd50;
	shl.b64 	%rd140, %rd139, 3;
	add.s64 	%rd141, %rd1, %rd140;
	ld.global.f64 	%fd116, [%rd141];
	cvt.u32.u64 	%r96, %rd199;
	shl.b32 	%r97, %r96, 3;
	mov.u32 	%r98, sram;
	add.s32 	%r99, %r98, %r97;
	st.shared.f64 	[%r99], %fd116;
	ld.global.f64 	%fd117, [%rd141+8];
	st.shared.f64 	[%r99+8], %fd117;
	ld.global.f64 	%fd118, [%rd141+16];
	st.shared.f64 	[%r99+16], %fd118;
	ld.global.f64 	%fd119, [%rd141+24];
	st.shared.f64 	[%r99+24], %fd119;
	add.s64 	%rd199, %rd199, 4;
$L__BB0_35:
	setp.eq.s64 	%p24, %rd12, 0;
	@%p24 bra 	$L__BB0_39;
	setp.eq.s64 	%p25, %rd12, 1;
	add.s64 	%rd142, %rd199, %rd50;
	shl.b64 	%rd143, %rd142, 3;
	add.s64 	%rd60, %rd1, %rd143;
	ld.global.f64 	%fd120, [%rd60];
	cvt.u32.u64 	%r100, %rd199;
	shl.b32 	%r101, %r100, 3;
	mov.u32 	%r102, sram;
	add.s32 	%r10, %r102, %r101;
	st.shared.f64 	[%r10], %fd120;
	@%p25 bra 	$L__BB0_39;
	setp.eq.s64 	%p26, %rd12, 2;
	ld.global.f64 	%fd121, [%rd60+8];
	st.shared.f64 	[%r10+8], %fd121;
	@%p26 bra 	$L__BB0_39;
	ld.global.f64 	%fd122, [%rd60+16];
	st.shared.f64 	[%r10+16], %fd122;
$L__BB0_39:
	ld.param.u64 	%rd179, [__attn_f64_param_5];
	ld.param.u64 	%rd177, [__attn_f64_param_4];
	setp.eq.s64 	%p27, %rd93, 0;
	cvta.to.global.u64 	%rd144, %rd177;
	shl.b64 	%rd145, %rd49, 3;
	add.s64 	%rd146, %rd144, %rd145;
	ld.global.f64 	%fd2, [%rd146];
	cvta.to.global.u64 	%rd147, %rd179;
	add.s64 	%rd61, %rd147, %rd145;
	ld.global.f64 	%fd3, [%rd61];
	mov.f64 	%fd295, %fd2;
	@%p27 bra 	$L__BB0_91;
	@%p3 bra 	$L__BB0_57;
	mov.b64 	%rd203, 0;
	mov.f64 	%fd295, %fd2;
$L__BB0_42:
	add.s64 	%rd149, %rd51, %rd203;
	add.s64 	%rd150, %rd2, %rd149;
	ld.global.u8 	%rs1, [%rd150];
	setp.eq.s16 	%p29, %rs1, 0;
	@%p29 bra 	$L__BB0_125;
	setp.lt.u64 	%p30, %rd91, 8;
	cvt.u32.u64 	%r103, %rd203;
	shl.b32 	%r104, %r103, 3;
	add.s32 	%r13, %r3, %r104;
	ld.shared.f64 	%fd301, [%r13];
	mov.b64 	%rd206, 0;
	@%p30 bra 	$L__BB0_46;
	mov.b64 	%rd204, 0;
$L__BB0_45:
	.pragma "nounroll";
	cvt.u32.u64 	%r105, %rd204;
	shl.b32 	%r106, %r105, 3;
	mov.u32 	%r107, sram;
	add.s32 	%r108, %r107, %r106;
	ld.shared.f64 	%fd123, [%r108];
	add.s32 	%r109, %r108, %r2;
	ld.shared.f64 	%fd124, [%r109];
	fma.rn.f64 	%fd125, %fd123, %fd124, %fd301;
	st.shared.f64 	[%r13], %fd125;
	ld.shared.f64 	%fd126, [%r108+8];
	ld.shared.f64 	%fd127, [%r109+8];
	fma.rn.f64 	%fd128, %fd126, %fd127, %fd125;
	st.shared.f64 	[%r13], %fd128;
	ld.shared.f64 	%fd129, [%r108+16];
	ld.shared.f64 	%fd130, [%r109+16];
	fma.rn.f64 	%fd131, %fd129, %fd130, %fd128;
	st.shared.f64 	[%r13], %fd131;
	ld.shared.f64 	%fd132, [%r108+24];
	ld.shared.f64 	%fd133, [%r109+24];
	fma.rn.f64 	%fd134, %fd132, %fd133, %fd131;
	st.shared.f64 	[%r13], %fd134;
	ld.shared.f64 	%fd135, [%r108+32];
	ld.shared.f64 	%fd136, [%r109+32];
	fma.rn.f64 	%fd137, %fd135, %fd136, %fd134;
	st.shared.f64 	[%r13], %fd137;
	ld.shared.f64 	%fd138, [%r108+40];
	ld.shared.f64 	%fd139, [%r109+40];
	fma.rn.f64 	%fd140, %fd138, %fd139, %fd137;
	st.shared.f64 	[%r13], %fd140;
	ld.shared.f64 	%fd141, [%r108+48];
	ld.shared.f64 	%fd142, [%r109+48];
	fma.rn.f64 	%fd143, %fd141, %fd142, %fd140;
	st.shared.f64 	[%r13], %fd143;
	ld.shared.f64 	%fd144, [%r108+56];
	ld.shared.f64 	%fd145, [%r109+56];
	fma.rn.f64 	%fd301, %fd144, %fd145, %fd143;
	st.shared.f64 	[%r13], %fd301;
	add.s64 	%rd204, %rd204, 8;
	setp.ne.s64 	%p31, %rd204, %rd14;
	mov.u64 	%rd206, %rd14;
	@%p31 bra 	$L__BB0_45;
$L__BB0_46:
	setp.eq.s64 	%p32, %rd11, 0;
	@%p32 bra 	$L__BB0_54;
	add.s64 	%rd153, %rd11, -1;
	setp.lt.u64 	%p33, %rd153, 3;
	@%p33 bra 	$L__BB0_49;
	cvt.u32.u64 	%r110, %rd206;
	shl.b32 	%r111, %r110, 3;
	mov.u32 	%r112, sram;
	add.s32 	%r113, %r112, %r111;
	ld.shared.f64 	%fd146, [%r113];
	add.s32 	%r114, %r113, %r2;
	ld.shared.f64 	%fd147, [%r114];
	fma.rn.f64 	%fd148, %fd146, %fd147, %fd301;
	st.shared.f64 	[%r13], %fd148;
	ld.shared.f64 	%fd149, [%r113+8];
	ld.shared.f64 	%fd150, [%r114+8];
	fma.rn.f64 	%fd151, %fd149, %fd150, %fd148;
	st.shared.f64 	[%r13], %fd151;
	ld.shared.f64 	%fd152, [%r113+16];
	ld.shared.f64 	%fd153, [%r114+16];
	fma.rn.f64 	%fd154, %fd152, %fd153, %fd151;
	st.shared.f64 	[%r13], %fd154;
	ld.shared.f64 	%fd155, [%r113+24];
	ld.shared.f64 	%fd156, [%r114+24];
	fma.rn.f64 	%fd301, %fd155, %fd156, %fd154;
	st.shared.f64 	[%r13], %fd301;
	add.s64 	%rd206, %rd206, 4;
$L__BB0_49:
	setp.eq.s64 	%p34, %rd12, 0;
	@%p34 bra 	$L__BB0_54;
	setp.eq.s64 	%p35, %rd12, 1;
	@%p35 bra 	$L__BB0_52;
	cvt.u32.u64 	%r115, %rd206;
	shl.b32 	%r116, %r115, 3;
	mov.u32 	%r117, sram;
	add.s32 	%r118, %r117, %r116;
	ld.shared.f64 	%fd157, [%r118];
	add.s32 	%r119, %r118, %r2;
	ld.shared.f64 	%fd158, [%r119];
	fma.rn.f64 	%fd159, %fd157, %fd158, %fd301;
	st.shared.f64 	[%r13], %fd159;
	ld.shared.f64 	%fd160, [%r118+8];
	ld.shared.f64 	%fd161, [%r119+8];
	fma.rn.f64 	%fd301, %fd160, %fd161, %fd159;
	st.shared.f64 	[%r13], %fd301;
	add.s64 	%rd206, %rd206, 2;
$L__BB0_52:
	setp.eq.s64 	%p36, %rd15, 0;
	@%p36 bra 	$L__BB0_54;
	cvt.u32.u64 	%r120, %rd206;
	shl.b32 	%r121, %r120, 3;
	mov.u32 	%r122, sram;
	add.s32 	%r123, %r122, %r121;
	ld.shared.f64 	%fd162, [%r123];
	add.s32 	%r124, %r123, %r2;
	ld.shared.f64 	%fd163, [%r124];
	fma.rn.f64 	%fd301, %fd162, %fd163, %fd301;
$L__BB0_54:
	mul.f64 	%fd32, %fd301, %fd1;
	st.shared.f64 	[%r13], %fd32;
	setp.leu.f64 	%p37, %fd32, %fd295;
	@%p37 bra 	$L__BB0_56;
	mov.f64 	%fd295, %fd32;
$L__BB0_56:
	add.s64 	%rd203, %rd203, 1;
	setp.eq.s64 	%p38, %rd203, %rd93;
	@%p38 bra 	$L__BB0_91;
	bra.uni 	$L__BB0_42;
$L__BB0_57:
	setp.lt.u64 	%p39, %rd93, 4;
	mov.b64 	%rd202, 0;
	mov.f64 	%fd295, %fd2;
	@%p39 bra 	$L__BB0_76;
	mov.b64 	%rd201, 0;
	mov.f64 	%fd295, %fd2;
$L__BB0_59:
	add.s64 	%rd157, %rd51, %rd201;
	add.s64 	%rd63, %rd2, %rd157;
	ld.global.u8 	%rs2, [%rd63];
	setp.eq.s16 	%p40, %rs2, 0;
	cvt.u32.u64 	%r128, %rd201;
	shl.b32 	%r129, %r128, 3;
	add.s32 	%r11, %r3, %r129;
	@%p40 bra 	$L__BB0_62;
	ld.shared.f64 	%fd165, [%r11];
	mul.f64 	%fd5, %fd165, %fd1;
	st.shared.f64 	[%r11], %fd5;
	setp.leu.f64 	%p41, %fd5, %fd295;
	@%p41 bra 	$L__BB0_63;
	mov.f64 	%fd295, %fd5;
	bra.uni 	$L__BB0_63;
$L__BB0_62:
	mov.b64 	%rd158, -4503599627370496;
	st.shared.u64 	[%r11], %rd158;
$L__BB0_63:
	ld.global.u8 	%rs3, [%rd63+1];
	setp.eq.s16 	%p42, %rs3, 0;
	@%p42 bra 	$L__BB0_66;
	ld.shared.f64 	%fd166, [%r11+8];
	mul.f64 	%fd7, %fd166, %fd1;
	st.shared.f64 	[%r11+8], %fd7;
	setp.leu.f64 	%p43, %fd7, %fd295;
	@%p43 bra 	$L__BB0_67;
	mov.f64 	%fd295, %fd7;
	bra.uni 	$L__BB0_67;
$L__BB0_66:
	mov.b64 	%rd159, -4503599627370496;
	st.shared.u64 	[%r11+8], %rd159;
$L__BB0_67:
	ld.global.u8 	%rs4, [%rd63+2];
	setp.eq.s16 	%p44, %rs4, 0;
	@%p44 bra 	$L__BB0_70;
	ld.shared.f64 	%fd167, [%r11+16];
	mul.f64 	%fd9, %fd167, %fd1;
	st.shared.f64 	[%r11+16], %fd9;
	setp.leu.f64 	%p45, %fd9, %fd295;
	@%p45 bra 	$L__BB0_71;
	mov.f64 	%fd295, %fd9;
	bra.uni 	$L__BB0_71;
$L__BB0_70:
	mov.b64 	%rd160, -4503599627370496;
	st.shared.u64 	[%r11+16], %rd160;
$L__BB0_71:
	ld.global.u8 	%rs5, [%rd63+3];
	setp.eq.s16 	%p46, %rs5, 0;
	@%p46 bra 	$L__BB0_74;
	ld.shared.f64 	%fd168, [%r11+24];
	mul.f64 	%fd11, %fd168, %fd1;
	st.shared.f64 	[%r11+24], %fd11;
	setp.leu.f64 	%p47, %fd11, %fd295;
	@%p47 bra 	$L__BB0_75;
	mov.f64 	%fd295, %fd11;
	bra.uni 	$L__BB0_75;
$L__BB0_74:
	mov.b64 	%rd161, -4503599627370496;
	st.shared.u64 	[%r11+24], %rd161;
$L__BB0_75:
	add.s64 	%rd201, %rd201, 4;
	setp.ne.s64 	%p48, %rd201, %rd17;
	mov.u64 	%rd202, %rd17;
	@%p48 bra 	$L__BB0_59;
$L__BB0_76:
	setp.eq.s64 	%p49, %rd13, 0;
	@%p49 bra 	$L__BB0_91;
	add.s64 	%rd162, %rd51, %rd202;
	add.s64 	%rd66, %rd2, %rd162;
	ld.global.u8 	%rs6, [%rd66];
	setp.eq.s16 	%p50, %rs6, 0;
	cvt.u32.u64 	%r130, %rd202;
	shl.b32 	%r131, %r130, 3;
	add.s32 	%r12, %r3, %r131;
	@%p50 bra 	$L__BB0_80;
	ld.shared.f64 	%fd169, [%r12];
	mul.f64 	%fd15, %fd169, %fd1;
	st.shared.f64 	[%r12], %fd15;
	setp.leu.f64 	%p51, %fd15, %fd295;
	@%p51 bra 	$L__BB0_81;
	mov.f64 	%fd295, %fd15;
	bra.uni 	$L__BB0_81;
$L__BB0_80:
	mov.b64 	%rd163, -4503599627370496;
	st.shared.u64 	[%r12], %rd163;
$L__BB0_81:
	setp.eq.s64 	%p52, %rd13, 1;
	@%p52 bra 	$L__BB0_91;
	ld.global.u8 	%rs7, [%rd66+1];
	setp.eq.s16 	%p53, %rs7, 0;
	@%p53 bra 	$L__BB0_85;
	ld.shared.f64 	%fd170, [%r12+8];
	mul.f64 	%fd17, %fd170, %fd1;
	st.shared.f64 	[%r12+8], %fd17;
	setp.leu.f64 	%p54, %fd17, %fd295;
	@%p54 bra 	$L__BB0_86;
	mov.f64 	%fd295, %fd17;
	bra.uni 	$L__BB0_86;
$L__BB0_85:
	mov.b64 	%rd164, -4503599627370496;
	st.shared.u64 	[%r12+8], %rd164;
$L__BB0_86:
	setp.eq.s64 	%p55, %rd13, 2;
	@%p55 bra 	$L__BB0_91;
	ld.global.u8 	%rs8, [%rd66+2];
	setp.eq.s16 	%p56, %rs8, 0;
	@%p56 bra 	$L__BB0_90;
	ld.shared.f64 	%fd171, [%r12+16];
	mul.f64 	%fd19, %fd171, %fd1;
	st.shared.f64 	[%r12+16], %fd19;
	setp.leu.f64 	%p57, %fd19, %fd295;
	@%p57 bra 	$L__BB0_91;
	mov.f64 	%fd295, %fd19;
	bra.uni 	$L__BB0_91;
$L__BB0_90:
	mov.b64 	%rd165, -4503599627370496;
	st.shared.u64 	[%r12+16], %rd165;
$L__BB0_91:
	mov.f64 	%fd309, 0d0000000000000000;
	@%p27 bra 	$L__BB0_107;
	setp.eq.s64 	%p59, %rd93, 1;
	mov.f64 	%fd309, 0d0000000000000000;
	mov.b32 	%r198, 0;
	@%p59 bra 	$L__BB0_102;
	mov.f64 	%fd309, 0d0000000000000000;
	mov.b64 	%rd208, 0;
$L__BB0_94:
	cvt.u32.u64 	%r133, %rd208;
	shl.b32 	%r134, %r133, 3;
	add.s32 	%r14, %r3, %r134;
	ld.shared.f64 	%fd176, [%r14];
	sub.f64 	%fd35, %fd176, %fd295;
	fma.rn.f64 	%fd177, %fd35, 0d3FF71547652B82FE, 0d4338000000000000;
	{
	.reg .b32 %temp; 
	mov.b64 	{%r15, %temp}, %fd177;
	}
	mov.f64 	%fd178, 0dC338000000000000;
	add.rn.f64 	%fd179, %fd177, %fd178;
	fma.rn.f64 	%fd180, %fd179, 0dBFE62E42FEFA39EF, %fd35;
	fma.rn.f64 	%fd181, %fd179, 0dBC7ABC9E3B39803F, %fd180;
	fma.rn.f64 	%fd182, %fd181, 0d3E5ADE1569CE2BDF, 0d3E928AF3FCA213EA;
	fma.rn.f64 	%fd183, %fd182, %fd181, 0d3EC71DEE62401315;
	fma.rn.f64 	%fd184, %fd183, %fd181, 0d3EFA01997C89EB71;
	fma.rn.f64 	%fd185, %fd184, %fd181, 0d3F2A01A014761F65;
	fma.rn.f64 	%fd186, %fd185, %fd181, 0d3F56C16C1852B7AF;
	fma.rn.f64 	%fd187, %fd186, %fd181, 0d3F81111111122322;
	fma.rn.f64 	%fd188, %fd187, %fd181, 0d3FA55555555502A1;
	fma.rn.f64 	%fd189, %fd188, %fd181, 0d3FC5555555555511;
	fma.rn.f64 	%fd190, %fd189, %fd181, 0d3FE000000000000B;
	fma.rn.f64 	%fd191, %fd190, %fd181, 0d3FF0000000000000;
	fma.rn.f64 	%fd192, %fd191, %fd181, 0d3FF0000000000000;
	{
	.reg .b32 %temp; 
	mov.b64 	{%r16, %temp}, %fd192;
	}
	{
	.reg .b32 %temp; 
	mov.b64 	{%temp, %r17}, %fd192;
	}
	shl.b32 	%r135, %r15, 20;
	add.s32 	%r136, %r135, %r17;
	mov.b64 	%fd304, {%r16, %r136};
	{
	.reg .b32 %temp; 
	mov.b64 	{%temp, %r137}, %fd35;
	}
	mov.b32 	%f6, %r137;
	abs.f32 	%f1, %f6;
	setp.lt.f32 	%p60, %f1, 0f4086232B;
	@%p60 bra 	$L__BB0_97;
	setp.lt.f64 	%p61, %fd35, 0d0000000000000000;
	add.f64 	%fd193, %fd35, 0d7FF0000000000000;
	selp.f64 	%fd304, 0d0000000000000000, %fd193, %p61;
	setp.geu.f32 	%p62, %f1, 0f40874800;
	@%p62 bra 	$L__BB0_97;
	shr.u32 	%r138, %r15, 31;
	add.s32 	%r139, %r15, %r138;
	shr.s32 	%r140, %r139, 1;
	shl.b32 	%r141, %r140, 20;
	add.s32 	%r142, %r17, %r141;
	mov.b64 	%fd194, {%r16, %r142};
	sub.s32 	%r143, %r15, %r140;
	shl.b32 	%r144, %r143, 20;
	add.s32 	%r145, %r144, 1072693248;
	mov.b32 	%r146, 0;
	mov.b64 	%fd195, {%r146, %r145};
	mul.f64 	%fd304, %fd195, %fd194;
$L__BB0_97:
	st.shared.f64 	[%r14], %fd304;
	add.f64 	%fd40, %fd309, %fd304;
	ld.shared.f64 	%fd196, [%r14+8];
	sub.f64 	%fd41, %fd196, %fd295;
	fma.rn.f64 	%fd197, %fd41, 0d3FF71547652B82FE, 0d4338000000000000;
	{
	.reg .b32 %temp; 
	mov.b64 	{%r18, %temp}, %fd197;
	}
	mov.f64 	%fd198, 0dC338000000000000;
	add.rn.f64 	%fd199, %fd197, %fd198;
	fma.rn.f64 	%fd200, %fd199, 0dBFE62E42FEFA39EF, %fd41;
	fma.rn.f64 	%fd201, %fd199, 0dBC7ABC9E3B39803F, %fd200;
	fma.rn.f64 	%fd202, %fd201, 0d3E5ADE1569CE2BDF, 0d3E928AF3FCA213EA;
	fma.rn.f64 	%fd203, %fd202, %fd201, 0d3EC71DEE62401315;
	fma.rn.f64 	%fd204, %fd203, %fd201, 0d3EFA01997C89EB71;
	fma.rn.f64 	%fd205, %fd204, %fd201, 0d3F2A01A014761F65;
	fma.rn.f64 	%fd206, %fd205, %fd201, 0d3F56C16C1852B7AF;
	fma.rn.f64 	%fd207, %fd206, %fd201, 0d3F81111111122322;
	fma.rn.f64 	%fd208, %fd207, %fd201, 0d3FA55555555502A1;
	fma.rn.f64 	%fd209, %fd208, %fd201, 0d3FC5555555555511;
	fma.rn.f64 	%fd210, %fd209, %fd201, 0d3FE000000000000B;
	fma.rn.f64 	%fd211, %fd210, %fd201, 0d3FF0000000000000;
	fma.rn.f64 	%fd212, %fd211, %fd201, 0d3FF0000000000000;
	{
	.reg .b32 %temp; 
	mov.b64 	{%r19, %temp}, %fd212;
	}
	{
	.reg .b32 %temp; 
	mov.b64 	{%temp, %r20}, %fd212;
	}
	shl.b32 	%r147, %r18, 20;
	add.s32 	%r148, %r147, %r20;
	mov.b64 	%fd305, {%r19, %r148};
	{
	.reg .b32 %temp; 
	mov.b64 	{%temp, %r149}, %fd41;
	}
	mov.b32 	%f7, %r149;
	abs.f32 	%f2, %f7;
	setp.lt.f32 	%p63, %f2, 0f4086232B;
	@%p63 bra 	$L__BB0_100;
	setp.lt.f64 	%p64, %fd41, 0d0000000000000000;
	add.f64 	%fd213, %fd41, 0d7FF0000000000000;
	selp.f64 	%fd305, 0d0000000000000000, %fd213, %p64;
	setp.geu.f32 	%p65, %f2, 0f40874800;
	@%p65 bra 	$L__BB0_100;
	shr.u32 	%r150, %r18, 31;
	add.s32 	%r151, %r18, %r150;
	shr.s32 	%r152, %r151, 1;
	shl.b32 	%r153, %r152, 20;
	add.s32 	%r154, %r20, %r153;
	mov.b64 	%fd214, {%r19, %r154};
	sub.s32 	%r155, %r18, %r152;
	shl.b32 	%r156, %r155, 20;
	add.s32 	%r157, %r156, 1072693248;
	mov.b32 	%r158, 0;
	mov.b64 	%fd215, {%r158, %r157};
	mul.f64 	%fd305, %fd215, %fd214;
$L__BB0_100:
	st.shared.f64 	[%r14+8], %fd305;
	add.f64 	%fd309, %fd40, %fd305;
	add.s64 	%rd208, %rd208, 2;
	setp.ne.s64 	%p66, %rd208, %rd18;
	@%p66 bra 	$L__BB0_94;
	cvt.u32.u64 	%r198, %rd18;
$L__BB0_102:
	and.b64  	%rd167, %rd93, 1;
	setp.eq.b64 	%p67, %rd167, 1;
	not.pred 	%p68, %p67;
	@%p68 bra 	$L__BB0_107;
	shl.b32 	%r159, %r198, 3;
	add.s32 	%r23, %r3, %r159;
	ld.shared.f64 	%fd216, [%r23];
	sub.f64 	%fd49, %fd216, %fd295;
	fma.rn.f64 	%fd217, %fd49, 0d3FF71547652B82FE, 0d4338000000000000;
	{
	.reg .b32 %temp; 
	mov.b64 	{%r24, %temp}, %fd217;
	}
	mov.f64 	%fd218, 0dC338000000000000;
	add.rn.f64 	%fd219, %fd217, %fd218;
	fma.rn.f64 	%fd220, %fd219, 0dBFE62E42FEFA39EF, %fd49;
	fma.rn.f64 	%fd221, %fd219, 0dBC7ABC9E3B39803F, %fd220;
	fma.rn.f64 	%fd222, %fd221, 0d3E5ADE1569CE2BDF, 0d3E928AF3FCA213EA;
	fma.rn.f64 	%fd223, %fd222, %fd221, 0d3EC71DEE62401315;
	fma.rn.f64 	%fd224, %fd223, %fd221, 0d3EFA01997C89EB71;
	fma.rn.f64 	%fd225, %fd224, %fd221, 0d3F2A01A014761F65;
	fma.rn.f64 	%fd226, %fd225, %fd221, 0d3F56C16C1852B7AF;
	fma.rn.f64 	%fd227, %fd226, %fd221, 0d3F81111111122322;
	fma.rn.f64 	%fd228, %fd227, %fd221, 0d3FA55555555502A1;
	fma.rn.f64 	%fd229, %fd228, %fd221, 0d3FC5555555555511;
	fma.rn.f64 	%fd230, %fd229, %fd221, 0d3FE000000000000B;
	fma.rn.f64 	%fd231, %fd230, %fd221, 0d3FF0000000000000;
	fma.rn.f64 	%fd232, %fd231, %fd221, 0d3FF0000000000000;
	{
	.reg .b32 %temp; 
	mov.b64 	{%r25, %temp}, %fd232;
	}
	{
	.reg .b32 %temp; 
	mov.b64 	{%temp, %r26}, %fd232;
	}
	shl.b32 	%r160, %r24, 20;
	add.s32 	%r161, %r160, %r26;
	mov.b64 	%fd308, {%r25, %r161};
	{
	.reg .b32 %temp; 
	mov.b64 	{%temp, %r162}, %fd49;
	}
	mov.b32 	%f8, %r162;
	abs.f32 	%f3, %f8;
	setp.lt.f32 	%p69, %f3, 0f4086232B;
	@%p69 bra 	$L__BB0_106;
	setp.lt.f64 	%p70, %fd49, 0d0000000000000000;
	add.f64 	%fd233, %fd49, 0d7FF0000000000000;
	selp.f64 	%fd308, 0d0000000000000000, %fd233, %p70;
	setp.geu.f32 	%p71, %f3, 0f40874800;
	@%p71 bra 	$L__BB0_106;
	shr.u32 	%r163, %r24, 31;
	add.s32 	%r164, %r24, %r163;
	shr.s32 	%r165, %r164, 1;
	shl.b32 	%r166, %r165, 20;
	add.s32 	%r167, %r26, %r166;
	mov.b64 	%fd234, {%r25, %r167};
	sub.s32 	%r168, %r24, %r165;
	shl.b32 	%r169, %r168, 20;
	add.s32 	%r170, %r169, 1072693248;
	mov.b32 	%r171, 0;
	mov.b64 	%fd235, {%r171, %r170};
	mul.f64 	%fd308, %fd235, %fd234;
$L__BB0_106:
	st.shared.f64 	[%r23], %fd308;
	add.f64 	%fd309, %fd309, %fd308;
$L__BB0_107:
	sub.f64 	%fd56, %fd2, %fd295;
	fma.rn.f64 	%fd236, %fd56, 0d3FF71547652B82FE, 0d4338000000000000;
	{
	.reg .b32 %temp; 
	mov.b64 	{%r27, %temp}, %fd236;
	}
	mov.f64 	%fd237, 0dC338000000000000;
	add.rn.f64 	%fd238, %fd236, %fd237;
	fma.rn.f64 	%fd239, %fd238, 0dBFE62E42FEFA39EF, %fd56;
	fma.rn.f64 	%fd240, %fd238, 0dBC7ABC9E3B39803F, %fd239;
	fma.rn.f64 	%fd241, %fd240, 0d3E5ADE1569CE2BDF, 0d3E928AF3FCA213EA;
	fma.rn.f64 	%fd242, %fd241, %fd240, 0d3EC71DEE62401315;
	fma.rn.f64 	%fd243, %fd242, %fd240, 0d3EFA01997C89EB71;
	fma.rn.f64 	%fd244, %fd243, %fd240, 0d3F2A01A014761F65;
	fma.rn.f64 	%fd245, %fd244, %fd240, 0d3F56C16C1852B7AF;
	fma.rn.f64 	%fd246, %fd245, %fd240, 0d3F81111111122322;
	fma.rn.f64 	%fd247, %fd246, %fd240, 0d3FA55555555502A1;
	fma.rn.f64 	%fd248, %fd247, %fd240, 0d3FC5555555555511;
	fma.rn.f64 	%fd249, %fd248, %fd240, 0d3FE000000000000B;
	fma.rn.f64 	%fd250, %fd249, %fd240, 0d3FF0000000000000;
	fma.rn.f64 	%fd251, %fd250, %fd240, 0d3FF0000000000000;
	{
	.reg .b32 %temp; 
	mov.b64 	{%r28, %temp}, %fd251;
	}
	{
	.reg .b32 %temp; 
	mov.b64 	{%temp, %r29}, %fd251;
	}
	shl.b32 	%r172, %r27, 20;
	add.s32 	%r173, %r172, %r29;
	mov.b64 	%fd310, {%r28, %r173};
	{
	.reg .b32 %temp; 
	mov.b64 	{%temp, %r174}, %fd56;
	}
	mov.b32 	%f9, %r174;
	abs.f32 	%f4, %f9;
	setp.lt.f32 	%p72, %f4, 0f4086232B;
	@%p72 bra 	$L__BB0_110;
	setp.lt.f64 	%p73, %fd56, 0d0000000000000000;
	add.f64 	%fd252, %fd56, 0d7FF0000000000000;
	selp.f64 	%fd310, 0d0000000000000000, %fd252, %p73;
	setp.geu.f32 	%p74, %f4, 0f40874800;
	@%p74 bra 	$L__BB0_110;
	shr.u32 	%r175, %r27, 31;
	add.s32 	%r176, %r27, %r175;
	shr.s32 	%r177, %r176, 1;
	shl.b32 	%r178, %r177, 20;
	add.s32 	%r179, %r29, %r178;
	mov.b64 	%fd253, {%r28, %r179};
	sub.s32 	%r180, %r27, %r177;
	shl.b32 	%r181, %r180, 20;
	add.s32 	%r182, %r181, 1072693248;
	mov.b32 	%r183, 0;
	mov.b64 	%fd254, {%r183, %r182};
	mul.f64 	%fd310, %fd254, %fd253;
$L__BB0_110:
	ld.param.u64 	%rd178, [__attn_f64_param_4];
	fma.rn.f64 	%fd255, %fd3, %fd310, %fd309;
	cvta.to.global.u64 	%rd168, %rd178;
	mad.lo.s64 	%rd169, %rd196, %rd3, %rd4;
	shl.b64 	%rd170, %rd169, 3;
	add.s64 	%rd171, %rd168, %rd170;
	st.global.f64 	[%rd171], %fd295;
	st.global.f64 	[%rd61], %fd255;
	rcp.rn.f64 	%fd61, %fd255;
	@%p27 bra 	$L__BB0_122;
	setp.lt.u64 	%p76, %rd93, 8;
	mov.b64 	%rd211, 0;
	@%p76 bra 	$L__BB0_114;
	mov.b64 	%rd209, 0;
$L__BB0_113:
	.pragma "nounroll";
	cvt.u32.u64 	%r184, %rd209;
	shl.b32 	%r185, %r184, 3;
	add.s32 	%r186, %r3, %r185;
	ld.shared.f64 	%fd256, [%r186];
	mul.f64 	%fd257, %fd61, %fd256;
	st.shared.f64 	[%r186], %fd257;
	ld.shared.f64 	%fd258, [%r186+8];
	mul.f64 	%fd259, %fd61, %fd258;
	st.shared.f64 	[%r186+8], %fd259;
	ld.shared.f64 	%fd260, [%r186+16];
	mul.f64 	%fd261, %fd61, %fd260;
	st.shared.f64 	[%r186+16], %fd261;
	ld.shared.f64 	%fd262, [%r186+24];
	mul.f64 	%fd263, %fd61, %fd262;
	st.shared.f64 	[%r186+24], %fd263;
	ld.shared.f64 	%fd264, [%r186+32];
	mul.f64 	%fd265, %fd61, %fd264;
	st.shared.f64 	[%r186+32], %fd265;
	ld.shared.f64 	%fd266, [%r186+40];
	mul.f64 	%fd267, %fd61, %fd266;
	st.shared.f64 	[%r186+40], %fd267;
	ld.shared.f64 	%fd268, [%r186+48];
	mul.f64 	%fd269, %fd61, %fd268;
	st.shared.f64 	[%r186+48], %fd269;
	ld.shared.f64 	%fd270, [%r186+56];
	mul.f64 	%fd271, %fd61, %fd270;
	st.shared.f64 	[%r186+56], %fd271;
	add.s64 	%rd209, %rd209, 8;
	setp.ne.s64 	%p77, %rd209, %rd19;
	mov.u64 	%rd211, %rd19;
	@%p77 bra 	$L__BB0_113;
$L__BB0_114:
	and.b64  	%rd81, %rd93, 7;
	setp.eq.s64 	%p78, %rd81, 0;
	@%p78 bra 	$L__BB0_122;
	add.s64 	%rd174, %rd81, -1;
	setp.lt.u64 	%p79, %rd174, 3;
	@%p79 bra 	$L__BB0_117;
	cvt.u32.u64 	%r187, %rd211;
	shl.b32 	%r188, %r187, 3;
	add.s32 	%r189, %r3, %r188;
	ld.shared.f64 	%fd272, [%r189];
	mul.f64 	%fd273, %fd61, %fd272;
	st.shared.f64 	[%r189], %fd273;
	ld.shared.f64 	%fd274, [%r189+8];
	mul.f64 	%fd275, %fd61, %fd274;
	st.shared.f64 	[%r189+8], %fd275;
	ld.shared.f64 	%fd276, [%r189+16];
	mul.f64 	%fd277, %fd61, %fd276;
	st.shared.f64 	[%r189+16], %fd277;
	ld.shared.f64 	%fd278, [%r189+24];
	mul.f64 	%fd279, %fd61, %fd278;
	st.shared.f64 	[%r189+24], %fd279;
	add.s64 	%rd211, %rd211, 4;
$L__BB0_117:
	setp.eq.s64 	%p80, %rd13, 0;
	@%p80 bra 	$L__BB0_122;
	setp.eq.s64 	%p81, %rd13, 1;
	@%p81 bra 	$L__BB0_120;
	cvt.u32.u64 	%r190, %rd211;
	shl.b32 	%r191, %r190, 3;
	add.s32 	%r192, %r3, %r191;
	ld.shared.f64 	%fd280, [%r192];
	mul.f64 	%fd281, %fd61, %fd280;
	st.shared.f64 	[%r192], %fd281;
	ld.shared.f64 	%fd282, [%r192+8];
	mul.f64 	%fd283, %fd61, %fd282;
	st.shared.f64 	[%r192+8], %fd283;
	add.s64 	%rd211, %rd211, 2;
$L__BB0_120:
	and.b64  	%rd175, %rd93, 1;
	setp.eq.b64 	%p82, %rd175, 1;
	not.pred 	%p83, %p82;
	@%p83 bra 	$L__BB0_122;
	cvt.u32.u64 	%r193, %rd211;
	shl.b32 	%r194, %r193, 3;
	add.s32 	%r195, %r3, %r194;
	ld.shared.f64 	%fd284, [%r195];
	mul.f64 	%fd285, %fd61, %fd284;
	st.shared.f64 	[%r195], %fd285;
$L__BB0_122:
	add.s64 	%rd196, %rd196, 1;
	setp.ne.s64 	%p84, %rd196, %rd20;
	@%p84 bra 	$L__BB0_24;
$L__BB0_123:
	ld.param.u64 	%rd181, [__attn_f64_param_8];
	bar.sync 	0;
	setp.ne.s64 	%p85, %rd186, %rd181;
	@%p85 bra 	$L__BB0_5;
$L__BB0_124:
	ret;
$L__BB0_125:
	cvt.u32.u64 	%r125, %rd203;
	shl.b32 	%r126, %r125, 3;
	add.s32 	%r127, %r3, %r126;
	mov.b64 	%rd154, -4503599627370496;
	st.shared.u64 	[%r127], %rd154;
	bra.uni 	$L__BB0_56;

}


// ===== COMPILED SASS (sm_100) =====

	.target	sm_100

	.elftype	@"ET_EXEC"


//--------------------- .note.nv.tkinfo           --------------------------
	.section	.note.nv.tkinfo,"",@"SHT_NOTE"
	.sectionflags	@"SHF_NOTE_NV_TKINFO"
	.tkinfo
        /*0018*/ 	.word	0x00000002
        /*0030*/ 	.string	""
        /*0030*/ 	.string	"ptxas"
        /*0030*/ 	.string	"Cuda compilation tools, release 13.0, V13.0.88"
        /*0030*/ 	.string	"Build cuda_13.0.r13.0/compiler.36424714_0"
        /*0030*/ 	.string	"-arch sm_100 -m 64 "



//--------------------- .note.nv.cuinfo           --------------------------
	.section	.note.nv.cuinfo,"",@"SHT_NOTE"
	.sectionflags	@"SHF_NOTE_NV_CUINFO"
        /*0018*/ 	.short	0x0002
        /*001a*/ 	.short	0x0064
        /*001c*/ 	.short	0x0082
	.zero		2


//--------------------- .nv.info                  --------------------------
	.section	.nv.info,"",@"SHT_CUDA_INFO"
	.align	4


	//----- nvinfo : EIATTR_REGCOUNT
	.align		4
        /*0000*/ 	.byte	0x04, 0x2f
        /*0002*/ 	.short	(.L_1 - .L_0)
	.align		4
.L_0:
        /*0004*/ 	.word	index@(__attn_f64)
        /*0008*/ 	.word	0x00000036


	//----- nvinfo : EIATTR_FRAME_SIZE
	.align		4
.L_1:
        /*000c*/ 	.byte	0x04, 0x11
        /*000e*/ 	.short	(.L_3 - .L_2)
	.align		4
.L_2:
        /*0010*/ 	.word	index@($__internal_1_$__cuda_sm20_div_u64)
        /*0014*/ 	.word	0x00000000


	//----- nvinfo : EIATTR_FRAME_SIZE
	.align		4
.L_3:
        /*0018*/ 	.byte	0x04, 0x11
        /*001a*/ 	.short	(.L_5 - .L_4)
	.align		4
.L_4:
        /*001c*/ 	.word	index@($__internal_0_$__cuda_sm20_dblrcp_rn_slowpath_v3)
        /*0020*/ 	.word	0x00000000


	//----- nvinfo : EIATTR_FRAME_SIZE
	.align		4
.L_5:
        /*0024*/ 	.byte	0x04, 0x11
        /*0026*/ 	.short	(.L_7 - .L_6)
	.align		4
.L_6:
        /*0028*/ 	.word	index@(__attn_f64)
        /*002c*/ 	.word	0x00000000


	//----- nvinfo : EIATTR_MIN_STACK_SIZE
	.align		4
.L_7:
        /*0030*/ 	.byte	0x04, 0x12
        /*0032*/ 	.short	(.L_9 - .L_8)
	.align		4
.L_8:
        /*0034*/ 	.word	index@(__attn_f64)
        /*0038*/ 	.word	0x00000000
.L_9:


//--------------------- .nv.compat                --------------------------
	.section	.nv.compat,"",@"SHT_CUDA_COMPAT_INFO"
	.align	4
        /*0000*/ 	.byte	0x02, 0x09, 0x00, 0x00, 0x02, 0x02, 0x01, 0x00, 0x02, 0x05, 0x05, 0x00, 0x03, 0x07, 0x01, 0x01
        /*0010*/ 	.byte	0x02, 0x03, 0x00, 0x00, 0x02, 0x06, 0x01, 0x00, 0x04, 0x0b, 0x08, 0x00, 0x01, 0x00, 0x00, 0x00
        /*0020*/ 	.byte	0x00, 0x00, 0x00, 0x00


//--------------------- .nv.info.__attn_f64       --------------------------
	.section	.nv.info.__attn_f64,"",@"SHT_CUDA_INFO"
	.sectionflags	@""
	.align	4


	//----- nvinfo : EIATTR_CUDA_API_VERSION
	.align		4
        /*0000*/ 	.byte	0x04, 0x37
        /*0002*/ 	.short	(.L_11 - .L_10)
.L_10:
        /*0004*/ 	.word	0x00000082


	//----- nvinfo : EIATTR_KPARAM_INFO
	.align		4
.L_11:
        /*0008*/ 	.byte	0x04, 0x17
        /*000a*/ 	.short	(.L_13 - .L_12)
.L_12:
        /*000c*/ 	.word	0x00000000
        /*0010*/ 	.short	0x000f
        /*0012*/ 	.short	0x0078
        /*0014*/ 	.byte	0x00, 0xf0, 0x11, 0x00


	//----- nvinfo : EIATTR_KPARAM_INFO
	.align		4
.L_13:
        /*0018*/ 	.byte	0x04, 0x17
        /*001a*/ 	.short	(.L_15 - .L_14)
.L_14:
        /*001c*/ 	.word	0x00000000
        /*0020*/ 	.short	0x000e
        /*0022*/ 	.short	0x0070
        /*0024*/ 	.byte	0x00, 0xf0, 0x21, 0x00


	//----- nvinfo : EIATTR_KPARAM_INFO
	.align		4
.L_15:
        /*0028*/ 	.byte	0x04, 0x17
        /*002a*/ 	.short	(.L_17 - .L_16)
.L_16:
        /*002c*/ 	.word	0x00000000
        /*0030*/ 	.short	0x000d
        /*0032*/ 	.short	0x0068
        /*0034*/ 	.byte	0x00, 0xf0, 0x21, 0x00


	//----- nvinfo : EIATTR_KPARAM_INFO
	.align		4
.L_17:
        /*0038*/ 	.byte	0x04, 0x17
        /*003a*/ 	.short	(.L_19 - .L_18)
.L_18:
        /*003c*/ 	.word	0x00000000
        /*0040*/ 	.short	0x000c
        /*0042*/ 	.short	0x0060
        /*0044*/ 	.byte	0x00, 0xf0, 0x21, 0x00


	//----- nvinfo : EIATTR_KPARAM_INFO
	.align		4
.L_19:
        /*0048*/ 	.byte	0x04, 0x17
        /*004a*/ 	.short	(.L_21 - .L_20)
.L_20:
        /*004c*/ 	.word	0x00000000
        /*0050*/ 	.short	0x000b
        /*0052*/ 	.short	0x0058
        /*0054*/ 	.byte	0x00, 0xf0, 0x21, 0x00


	//----- nvinfo : EIATTR_KPARAM_INFO
	.align		4
.L_21:
        /*0058*/ 	.byte	0x04, 0x17
        /*005a*/ 	.short	(.L_23 - .L_22)
.L_22:
        /*005c*/ 	.word	0x00000000
        /*0060*/ 	.short	0x000a
        /*0062*/ 	.short	0x0050
        /*0064*/ 	.byte	0x00, 0xf0, 0x21, 0x00


	//----- nvinfo : EIATTR_KPARAM_INFO
	.align		4
.L_23:
        /*0068*/ 	.byte	0x04, 0x17
        /*006a*/ 	.short	(.L_25 - .L_24)
.L_24:
        /*006c*/ 	.word	0x00000000
        /*0070*/ 	.short	0x0009
        /*0072*/ 	.short	0x0048
        /*0074*/ 	.byte	0x00, 0xf0, 0x21, 0x00


	//----- nvinfo : EIATTR_KPARAM_INFO
	.align		4
.L_25:
        /*0078*/ 	.byte	0x04, 0x17
        /*007a*/ 	.short	(.L_27 - .L_26)
.L_26:
        /*007c*/ 	.word	0x00000000
        /*0080*/ 	.short	0x0008
        /*0082*/ 	.short	0x0040
        /*0084*/ 	.byte	0x00, 0xf0, 0x21, 0x00


	//----- nvinfo : EIATTR_KPARAM_INFO
	.align		4
.L_27:
        /*0088*/ 	.byte	0x04, 0x17
        /*008a*/ 	.short	(.L_29 - .L_28)
.L_28:
        /*008c*/ 	.word	0x00000000
        /*0090*/ 	.short	0x0007
        /*0092*/ 	.short	0x0038
        /*0094*/ 	.byte	0x00, 0xf0, 0x21, 0x00


	//----- nvinfo : EIATTR_KPARAM_INFO
	.align		4
.L_29:
        /*0098*/ 	.byte	0x04, 0x17
        /*009a*/ 	.short	(.L_31 - .L_30)
.L_30:
        /*009c*/ 	.word	0x00000000
        /*00a0*/ 	.short	0x0006
        /*00a2*/ 	.short	0x0030
        /*00a4*/ 	.byte	0x00, 0xf0, 0x21, 0x00


	//----- nvinfo : EIATTR_KPARAM_INFO
	.align		4
.L_31:
        /*00a8*/ 	.byte	0x04, 0x17
        /*00aa*/ 	.short	(.L_33 - .L_32)
.L_32:
        /*00ac*/ 	.word	0x00000000
        /*00b0*/ 	.short	0x0005
        /*00b2*/ 	.short	0x0028
        /*00b4*/ 	.byte	0x00, 0xf5, 0x21, 0x00


	//----- nvinfo : EIATTR_KPARAM_INFO
	.align		4
.L_33:
        /*00b8*/ 	.byte	0x04, 0x17
        /*00ba*/ 	.short	(.L_35 - .L_34)
.L_34:
        /*00bc*/ 	.word	0x00000000
        /*00c0*/ 	.short	0x0004
        /*00c2*/ 	.short	0x0020
        /*00c4*/ 	.byte	0x00, 0xf5, 0x21, 0x00


	//----- nvinfo : EIATTR_KPARAM_INFO
	.align		4
.L_35:
        /*00c8*/ 	.byte	0x04, 0x17
        /*00ca*/ 	.short	(.L_37 - .L_36)
.L_36:
        /*00cc*/ 	.word	0x00000000
        /*00d0*/ 	.short	0x0003
        /*00d2*/ 	.short	0x0018
        /*00d4*/ 	.byte	0x00, 0xf5, 0x21, 0x00


	//----- nvinfo : EIATTR_KPARAM_INFO
	.align		4
.L_37:
        /*00d8*/ 	.byte	0x04, 0x17
        /*00da*/ 	.short	(.L_39 - .L_38)
.L_38:
        /*00dc*/ 	.word	0x00000000
        /*00e0*/ 	.short	0x0002
        /*00e2*/ 	.short	0x0010
        /*00e4*/ 	.byte	0x00, 0xf5, 0x21, 0x00


	//----- nvinfo : EIATTR_KPARAM_INFO
	.align		4
.L_39:
        /*00e8*/ 	.byte	0x04, 0x17
        /*00ea*/ 	.short	(.L_41 - .L_40)
.L_40:
        /*00ec*/ 	.word	0x00000000
        /*00f0*/ 	.short	0x0001
        /*00f2*/ 	.short	0x0008
        /*00f4*/ 	.byte	0x00, 0xf5, 0x21, 0x00


	//----- nvinfo : EIATTR_KPARAM_INFO
	.align		4
.L_41:
        /*00f8*/ 	.byte	0x04, 0x17
        /*00fa*/ 	.short	(.L_43 - .L_42)
.L_42:
        /*00fc*/ 	.word	0x00000000
        /*0100*/ 	.short	0x0000
        /*0102*/ 	.short	0x0000
        /*0104*/ 	.byte	0x00, 0xf5, 0x21, 0x00


	//----- nvinfo : EIATTR_SPARSE_MMA_MASK
	.align		4
.L_43:
        /*0108*/ 	.byte	0x03, 0x50
        /*010a*/ 	.short	0x0000


	//----- nvinfo : EIATTR_MAXREG_COUNT
	.align		4
        /*010c*/ 	.byte	0x03, 0x1b
        /*010e*/ 	.short	0x00ff


	//----- nvinfo : EIATTR_NUM_BARRIERS
	.align		4
        /*0110*/ 	.byte	0x02, 0x4c
        /*0112*/ 	.byte	0x01
	.zero		1


	//----- nvinfo : EIATTR_MERCURY_ISA_VERSION
	.align		4
        /*0114*/ 	.byte	0x03, 0x5f
        /*0116*/ 	.short	0x0101


	//----- nvinfo : EIATTR_VRC_CTA_INIT_COUNT
	.align		4
        /*0118*/ 	.byte	0x02, 0x4a
	.zero		1
	.zero		1


	//----- nvinfo : EIATTR_EXIT_INSTR_OFFSETS
	.align		4
        /*011c*/ 	.byte	0x04, 0x1c
        /*011e*/ 	.short	(.L_45 - .L_44)


	//   ....[0]....
.L_44:
        /*0120*/ 	.word	0x00000250


	//   ....[1]....
        /*0124*/ 	.word	0x000049f0


	//----- nvinfo : EIATTR_CRS_STACK_SIZE
	.align		4
.L_45:
        /*0128*/ 	.byte	0x04, 0x1e
        /*012a*/ 	.short	(.L_47 - .L_46)
.L_46:
        /*012c*/ 	.word	0x00000000


	//----- nvinfo : EIATTR_CBANK_PARAM_SIZE
	.align		4
.L_47:
        /*0130*/ 	.byte	0x03, 0x19
        /*0132*/ 	.short	0x007c


	//----- nvinfo : EIATTR_PARAM_CBANK
	.align		4
        /*0134*/ 	.byte	0x04, 0x0a
        /*0136*/ 	.short	(.L_49 - .L_48)
	.align		4
.L_48:
        /*0138*/ 	.word	index@(.nv.constant0.__attn_f64)
        /*013c*/ 	.short	0x0380
        /*013e*/ 	.short	0x007c


	//----- nvinfo : EIATTR_SW_WAR
	.align		4
.L_49:
        /*0140*/ 	.byte	0x04, 0x36
        /*0142*/ 	.short	(.L_51 - .L_50)
.L_50:
        /*0144*/ 	.word	0x00000008
.L_51:


//--------------------- .nv.callgraph             --------------------------
	.section	.nv.callgraph,"",@"SHT_CUDA_CALLGRAPH"
	.align	4
	.sectionentsize	8
	.align		4
        /*0000*/ 	.word	0x00000000
	.align		4
        /*0004*/ 	.word	0xffffffff
	.align		4
        /*0008*/ 	.word	0x00000000
	.align		4
        /*000c*/ 	.word	0xfffffffe
	.align		4
        /*0010*/ 	.word	0x00000000
	.align		4
        /*0014*/ 	.word	0xfffffffd
	.align		4
        /*0018*/ 	.word	0x00000000
	.align		4
        /*001c*/ 	.word	0xfffffffc


//--------------------- .text.__attn_f64          --------------------------
	.section	.text.__attn_f64,"ax",@progbits
	.align	128
        .global         __attn_f64
        .type           __attn_f64,@function
        .size           __attn_f64,(.L_x_78 - __attn_f64)
        .other          __attn_f64,@"STO_CUDA_ENTRY STV_DEFAULT"
__attn_f64:
.text.__attn_f64:
[----:B------:R-:W-:Y:S08]  /*0000*/  LDC R1, c[0x0][0x37c] ;  /* 0x0000df00ff017b82 */ /* 0x000ff00000000800 */
[----:B------:R-:W0:Y:S01]  /*0010*/  LDC.64 R34, c[0x0][0x3b0] ;  /* 0x0000ec00ff227b82 */ /* 0x000e220000000a00 */
[----:B------:R-:W0:Y:S02]  /*0020*/  LDCU UR23, c[0x0][0x360] ;  /* 0x00006c00ff1777ac */ /* 0x000e240008000800 */
[----:B0-----:R-:W-:-:S04]  /*0030*/  IADD3 R34, P0, PT, R34, UR23, RZ ;  /* 0x0000001722227c10 */ /* 0x001fc8000ff1e0ff */
[----:B------:R-:W-:-:S04]  /*0040*/  IADD3 R34, P1, PT, R34, -0x1, RZ ;  /* 0xffffffff22227810 */ /* 0x000fc80007f3e0ff */
[----:B------:R-:W-:-:S04]  /*0050*/  IADD3.X R35, PT, PT, RZ, -0x1, R35, P1, P0 ;  /* 0xffffffffff237810 */ /* 0x000fc80000fe0423 */
[----:B------:R-:W-:-:S13]  /*0060*/  ISETP.NE.U32.AND P0, PT, R35, RZ, PT ;  /* 0x000000ff2300720c */ /* 0x000fda0003f05070 */
[----:B------:R-:W-:Y:S05]  /*0070*/  @P0 BRA `(.L_x_0) ;  /* 0x0000000000500947 */ /* 0x000fea0003800000 */
[----:B------:R-:W0:Y:S01]  /*0080*/  I2F.U32.RP R0, UR23 ;  /* 0x0000001700007d06 */ /* 0x000e220008209000 */
[----:B------:R-:W-:-:S07]  /*0090*/  ISETP.NE.U32.AND P2, PT, RZ, UR23, PT ;  /* 0x00000017ff007c0c */ /* 0x000fce000bf45070 */
[----:B0-----:R-:W0:Y:S02]  /*00a0*/  MUFU.RCP R0, R0 ;  /* 0x0000000000007308 */ /* 0x001e240000001000 */
[----:B0-----:R-:W-:-:S06]  /*00b0*/  VIADD R2, R0, 0xffffffe ;  /* 0x0ffffffe00027836 */ /* 0x001fcc0000000000 */
[----:B------:R0:W1:Y:S02]  /*00c0*/  F2I.FTZ.U32.TRUNC.NTZ R3, R2 ;  /* 0x0000000200037305 */ /* 0x000064000021f000 */
[----:B0-----:R-:W-:Y:S02]  /*00d0*/  IMAD.MOV.U32 R2, RZ, RZ, RZ ;  /* 0x000000ffff027224 */ /* 0x001fe400078e00ff */
[----:B-1----:R-:W-:-:S04]  /*00e0*/  IMAD.MOV R5, RZ, RZ, -R3 ;  /* 0x000000ffff057224 */ /* 0x002fc800078e0a03 */
[----:B------:R-:W-:-:S04]  /*00f0*/  IMAD R5, R5, UR23, RZ ;  /* 0x0000001705057c24 */ /* 0x000fc8000f8e02ff */
[----:B------:R-:W-:-:S06]  /*0100*/  IMAD.HI.U32 R3, R3, R5, R2 ;  /* 0x0000000503037227 */ /* 0x000fcc00078e0002 */
[----:B------:R-:W-:-:S04]  /*0110*/  IMAD.HI.U32 R2, R3, R34, RZ ;  /* 0x0000002203027227 */ /* 0x000fc800078e00ff */
[----:B------:R-:W-:-:S04]  /*0120*/  IMAD.MOV R3, RZ, RZ, -R2 ;  /* 0x000000ffff037224 */ /* 0x000fc800078e0a02 */
[----:B------:R-:W-:-:S05]  /*0130*/  IMAD R3, R3, UR23, R34 ;  /* 0x0000001703037c24 */ /* 0x000fca000f8e0222 */
[----:B------:R-:W-:-:S13]  /*0140*/  ISETP.GE.U32.AND P0, PT, R3, UR23, PT ;  /* 0x0000001703007c0c */ /* 0x000fda000bf06070 */
[----:B------:R-:W-:Y:S02]  /*0150*/  @P0 VIADD R3, R3, -UR23 ;  /* 0x8000001703030c36 */ /* 0x000fe40008000000 */
[----:B------:R-:W-:-:S03]  /*0160*/  @P0 VIADD R2, R2, 0x1 ;  /* 0x0000000102020836 */ /* 0x000fc60000000000 */
[----:B------:R-:W-:Y:S01]  /*0170*/  ISETP.GE.U32.AND P1, PT, R3, UR23, PT ;  /* 0x0000001703007c0c */ /* 0x000fe2000bf26070 */
[----:B------:R-:W-:-:S12]  /*0180*/  IMAD.MOV.U32 R3, RZ, RZ, RZ ;  /* 0x000000ffff037224 */ /* 0x000fd800078e00ff */
[----:B------:R-:W-:Y:S02]  /*0190*/  @P1 IADD3 R2, PT, PT, R2, 0x1, RZ ;  /* 0x0000000102021810 */ /* 0x000fe40007ffe0ff */
[----:B------:R-:W-:Y:S01]  /*01a0*/  @!P2 LOP3.LUT R2, RZ, UR23, RZ, 0x33, !PT ;  /* 0x00000017ff02ac12 */ /* 0x000fe2000f8e33ff */
[----:B------:R-:W-:Y:S06]  /*01b0*/  BRA `(.L_x_1) ;  /* 0x0000000000187947 */ /* 0x000fec0003800000 */
.L_x_0:
[----:B------:R-:W-:Y:S01]  /*01c0*/  IMAD.U32 R8, RZ, RZ, UR23 ;  /* 0x00000017ff087e24 */ /* 0x000fe2000f8e00ff */
[----:B------:R-:W-:Y:S01]  /*01d0*/  MOV R6, 0x200 ;  /* 0x0000020000067802 */ /* 0x000fe20000000f00 */
[----:B------:R-:W-:-:S07]  /*01e0*/  IMAD.MOV.U32 R5, RZ, RZ, RZ ;  /* 0x000000ffff057224 */ /* 0x000fce00078e00ff */
[----:B------:R-:W-:Y:S05]  /*01f0*/  CALL.REL.NOINC `($__internal_1_$__cuda_sm20_div_u64) ;  /* 0x0000004800b47944 */ /* 0x000fea0003c00000 */
[----:B------:R-:W-:Y:S02]  /*0200*/  IMAD.MOV.U32 R2, RZ, RZ, R5 ;  /* 0x000000ffff027224 */ /* 0x000fe400078e0005 */
[----:B------:R-:W-:-:S07]  /*0210*/  IMAD.MOV.U32 R3, RZ, RZ, R8 ;  /* 0x000000ffff037224 */ /* 0x000fce00078e0008 */
.L_x_1:
[----:B------:R-:W0:Y:S02]  /*0220*/  LDCU.64 UR4, c[0x0][0x3c0] ;  /* 0x00007800ff0477ac */ /* 0x000e240008000a00 */
[----:B0-----:R-:W-:-:S04]  /*0230*/  ISETP.NE.U32.AND P0, PT, RZ, UR4, PT ;  /* 0x00000004ff007c0c */ /* 0x001fc8000bf05070 */
[----:B------:R-:W-:-:S13]  /*0240*/  ISETP.NE.AND.EX P0, PT, RZ, UR5, PT, P0 ;  /* 0x00000005ff007c0c */ /* 0x000fda000bf05300 */
[----:B------:R-:W-:Y:S05]  /*0250*/  @!P0 EXIT ;  /* 0x000000000000894d */ /* 0x000fea0003800000 */
[----:B------:R-:W0:Y:S01]  /*0260*/  LDCU UR4, c[0x0][0x3f8] ;  /* 0x00007f00ff0477ac */ /* 0x000e220008000800 */
[----:B------:R-:W1:Y:S01]  /*0270*/  S2UR UR28, SR_CTAID.X ;  /* 0x00000000001c79c3 */ /* 0x000e620000002500 */
[C---:B------:R-:W-:Y:S01]  /*0280*/  ISETP.GT.U32.AND P0, PT, R2.reuse, 0x1, PT ;  /* 0x000000010200780c */ /* 0x040fe20003f04070 */
[----:B------:R-:W1:Y:S03]  /*0290*/  LDCU.64 UR12, c[0x0][0x3f0] ;  /* 0x00007e00ff0c77ac */ /* 0x000e660008000a00 */
[C---:B------:R-:W-:Y:S01]  /*02a0*/  ISETP.GT.U32.AND.EX P0, PT, R3.reuse, RZ, PT, P0 ;  /* 0x000000ff0300720c */ /* 0x040fe20003f04100 */
[----:B------:R-:W2:Y:S02]  /*02b0*/  LDCU UR8, c[0x0][0x3c8] ;  /* 0x00007900ff0877ac */ /* 0x000ea40008000800 */
[----:B------:R-:W3:Y:S01]  /*02c0*/  S2UR UR6, SR_CgaCtaId ;  /* 0x00000000000679c3 */ /* 0x000ee20000008800 */
[----:B------:R-:W-:Y:S01]  /*02d0*/  SEL R0, R2, 0x1, P0 ;  /* 0x0000000102007807 */ /* 0x000fe20000000000 */
[----:B------:R-:W2:Y:S01]  /*02e0*/  LDCU UR11, c[0x0][0x3b8] ;  /* 0x00007700ff0b77ac */ /* 0x000ea20008000800 */
[----:B------:R-:W-:Y:S01]  /*02f0*/  SEL R2, R3, RZ, P0 ;  /* 0x000000ff03027207 */ /* 0x000fe20000000000 */
[----:B------:R-:W4:Y:S01]  /*0300*/  LDCU.64 UR16, c[0x0][0x358] ;  /* 0x00006b00ff1077ac */ /* 0x000f220008000a00 */
[----:B0-----:R-:W0:Y:S01]  /*0310*/  F2F.F64.F32 R4, UR4 ;  /* 0x0000000400047d10 */ /* 0x001e220008201800 */
[----:B-1----:R-:W-:-:S04]  /*0320*/  UIMAD.WIDE.U32 UR4, UR28, UR12, URZ ;  /* 0x0000000c1c0472a5 */ /* 0x002fc8000f8e00ff */
[----:B------:R-:W-:Y:S02]  /*0330*/  UIMAD UR9, UR28, UR13, UR5 ;  /* 0x0000000d1c0972a4 */ /* 0x000fe4000f8e0205 */
[----:B--2---:R-:W-:Y:S01]  /*0340*/  UIMAD UR8, UR8, UR11, URZ ;  /* 0x0000000b080872a4 */ /* 0x004fe2000f8e02ff */
[----:B0-----:R-:W-:Y:S01]  /*0350*/  R2UR UR18, R4 ;  /* 0x00000000041272ca */ /* 0x001fe200000e0000 */
[----:B------:R-:W-:Y:S01]  /*0360*/  UMOV UR4, 0x400 ;  /* 0x0000040000047882 */ /* 0x000fe20000000000 */
[----:B------:R-:W-:Y:S01]  /*0370*/  R2UR UR19, R5 ;  /* 0x00000000051372ca */ /* 0x000fe200000e0000 */
[----:B---3--:R-:W-:Y:S02]  /*0380*/  ULEA UR4, UR6, UR4, 0x18 ;  /* 0x0000000406047291 */ /* 0x008fe4000f8ec0ff */
[----:B------:R-:W-:Y:S02]  /*0390*/  ULOP3.LUT UR29, UR11, 0x7, URZ, 0xc0, !UPT ;  /* 0x000000070b1d7892 */ /* 0x000fe4000f8ec0ff */
[----:B------:R-:W-:-:S02]  /*03a0*/  ULOP3.LUT UR30, UR11, 0x3, URZ, 0xc0, !UPT ;  /* 0x000000030b1e7892 */ /* 0x000fc4000f8ec0ff */
[----:B------:R-:W-:Y:S02]  /*03b0*/  ULOP3.LUT UR10, UR11, 0xfffffff8, URZ, 0xc0, !UPT ;  /* 0xfffffff80b0a7892 */ /* 0x000fe4000f8ec0ff */
[----:B------:R-:W-:Y:S02]  /*03c0*/  UIMAD UR12, UR8, 0x18, UR4 ;  /* 0x00000018080c78a4 */ /* 0x000fe4000f8e0204 */
[----:B------:R-:W-:Y:S01]  /*03d0*/  ULOP3.LUT UR11, UR11, 0x1, URZ, 0xc0, !UPT ;  /* 0x000000010b0b7892 */ /* 0x000fe2000f8ec0ff */
[----:B------:R-:W-:Y:S01]  /*03e0*/  UMOV UR5, URZ ;  /* 0x000000ff00057c82 */ /* 0x000fe20008000000 */
[----:B----4-:R-:W-:-:S10]  /*03f0*/  UMOV UR4, URZ ;  /* 0x000000ff00047c82 */ /* 0x010fd40008000000 */
.L_x_71:
[----:B0-----:R-:W0:Y:S01]  /*0400*/  S2R R4, SR_TID.X ;  /* 0x0000000000047919 */ /* 0x001e220000002100 */
[----:B-1----:R-:W1:Y:S01]  /*0410*/  LDCU.128 UR24, c[0x0][0x3c0] ;  /* 0x00007800ff1877ac */ /* 0x002e620008000c00 */
[----:B------:R-:W-:Y:S01]  /*0420*/  BSSY.RECONVERGENT B0, `(.L_x_2) ;  /* 0x00000f7000007945 */ /* 0x000fe20003800200 */
[----:B--2---:R-:W2:Y:S01]  /*0430*/  LDCU.64 UR32, c[0x0][0x3b8] ;  /* 0x00007700ff2077ac */ /* 0x004ea20008000a00 */
[----:B------:R-:W-:Y:S02]  /*0440*/  UIADD3 UR6, UP1, UPT, UR5, 0x1, URZ ;  /* 0x0000000105067890 */ /* 0x000fe4000ff3e0ff */
[----:B-1----:R-:W-:Y:S02]  /*0450*/  UIMAD UR7, UR4, UR26, URZ ;  /* 0x0000001a040772a4 */ /* 0x002fe4000f8e02ff */
[----:B------:R-:W-:Y:S02]  /*0460*/  UIMAD.WIDE.U32 UR20, UR5, UR26, URZ ;  /* 0x0000001a051472a5 */ /* 0x000fe4000f8e00ff */
[----:B------:R-:W-:Y:S01]  /*0470*/  UIMAD UR7, UR5, UR27, UR7 ;  /* 0x0000001b050772a4 */ /* 0x000fe2000f8e0207 */
[----:B--2---:R-:W-:Y:S01]  /*0480*/  ISETP.NE.U32.AND P0, PT, RZ, UR32, PT ;  /* 0x00000020ff007c0c */ /* 0x004fe2000bf05070 */
[----:B------:R-:W-:-:S02]  /*0490*/  UIADD3 UR14, UP2, UPT, UR20, UR26, URZ ;  /* 0x0000001a140e7290 */ /* 0x000fc4000ff5e0ff */
[----:B------:R-:W-:Y:S01]  /*04a0*/  UIADD3 UR13, UPT, UPT, UR21, UR7, URZ ;  /* 0x00000007150d7290 */ /* 0x000fe2000fffe0ff */
[----:B------:R-:W-:Y:S01]  /*04b0*/  ISETP.NE.AND.EX P0, PT, RZ, UR33, PT, P0 ;  /* 0x00000021ff007c0c */ /* 0x000fe2000bf05300 */
[----:B------:R-:W-:Y:S02]  /*04c0*/  UISETP.NE.U32.AND UP0, UPT, UR6, UR24, UPT ;  /* 0x000000180600728c */ /* 0x000fe4000bf05070 */
[----:B------:R-:W-:Y:S01]  /*04d0*/  UIADD3.X UR15, UPT, UPT, UR13, UR27, URZ, UP2, !UPT ;  /* 0x0000001b0d0f7290 */ /* 0x000fe200097fe4ff */
[----:B0-----:R-:W-:Y:S01]  /*04e0*/  IADD3 R34, P2, PT, R4, UR20, RZ ;  /* 0x0000001404227c10 */ /* 0x001fe2000ff5e0ff */
[----:B------:R-:W-:Y:S01]  /*04f0*/  UIADD3.X UR4, UPT, UPT, URZ, UR4, URZ, UP1, !UPT ;  /* 0x00000004ff047290 */ /* 0x000fe20008ffe4ff */
[----:B------:R-:W-:Y:S02]  /*0500*/  UMOV UR5, UR6 ;  /* 0x0000000600057c82 */ /* 0x000fe40008000000 */
[----:B------:R-:W-:Y:S01]  /*0510*/  ISETP.GE.U32.AND P1, PT, R34, UR14, PT ;  /* 0x0000000e22007c0c */ /* 0x000fe2000bf26070 */
[----:B------:R-:W-:Y:S01]  /*0520*/  IMAD.X R35, RZ, RZ, UR13, P2 ;  /* 0x0000000dff237e24 */ /* 0x000fe200090e06ff */
[----:B------:R-:W-:-:S04]  /*0530*/  UISETP.NE.AND.EX UP0, UPT, UR4, UR25, UPT, UP0 ;  /* 0x000000190400728c */ /* 0x000fc8000bf05300 */
[----:B------:R-:W-:-:S13]  /*0540*/  ISETP.GE.U32.OR.EX P1, PT, R35, UR15, !P0, P1 ;  /* 0x0000000f23007c0c */ /* 0x000fda000c726510 */
[----:B------:R-:W-:Y:S05]  /*0550*/  @P1 BRA `(.L_x_3) ;  /* 0x0000000c008c1947 */ /* 0x000fea0003800000 */
[----:B------:R-:W-:-:S07]  /*0560*/  MOV R3, R4 ;  /* 0x0000000400037202 */ /* 0x000fce0000000f00 */
.L_x_12:
[----:B0-----:R-:W0:Y:S01]  /*0570*/  LDCU UR6, c[0x0][0x3cc] ;  /* 0x00007980ff0677ac */ /* 0x001e220008000800 */
[----:B------:R-:W-:Y:S01]  /*0580*/  BSSY.RECONVERGENT B1, `(.L_x_4) ;  /* 0x000002d000017945 */ /* 0x000fe20003800200 */
[----:B0-2---:R-:W-:-:S04]  /*0590*/  LOP3.LUT R5, R35, UR6, RZ, 0xfc, !PT ;  /* 0x0000000623057c12 */ /* 0x005fc8000f8efcff */
[----:B------:R-:W-:-:S13]  /*05a0*/  ISETP.NE.U32.AND P1, PT, R5, RZ, PT ;  /* 0x000000ff0500720c */ /* 0x000fda0003f25070 */
[----:B-1----:R-:W-:Y:S05]  /*05b0*/  @P1 BRA `(.L_x_5) ;  /* 0x0000000000641947 */ /* 0x002fea0003800000 */
[----:B------:R-:W0:Y:S01]  /*05c0*/  LDCU UR6, c[0x0][0x3c8] ;  /* 0x00007900ff0677ac */ /* 0x000e220008000800 */
[----:B------:R-:W-:Y:S02]  /*05d0*/  IMAD.MOV.U32 R11, RZ, RZ, RZ ;  /* 0x000000ffff0b7224 */ /* 0x000fe400078e00ff */
[----:B0-----:R-:W-:-:S04]  /*05e0*/  IMAD.U32 R10, RZ, RZ, UR6 ;  /* 0x00000006ff0a7e24 */ /* 0x001fc8000f8e00ff */
[----:B------:R-:W0:Y:S01]  /*05f0*/  I2F.U32.RP R5, R10 ;  /* 0x0000000a00057306 */ /* 0x000e220000209000 */
[----:B------:R-:W-:-:S07]  /*0600*/  ISETP.NE.U32.AND P3, PT, R10, RZ, PT ;  /* 0x000000ff0a00720c */ /* 0x000fce0003f65070 */
[----:B0-----:R-:W0:Y:S02]  /*0610*/  MUFU.RCP R5, R5 ;  /* 0x0000000500057308 */ /* 0x001e240000001000 */
[----:B0-----:R-:W-:-:S06]  /*0620*/  VIADD R6, R5, 0xffffffe ;  /* 0x0ffffffe05067836 */ /* 0x001fcc0000000000 */
[----:B------:R0:W1:Y:S02]  /*0630*/  F2I.FTZ.U32.TRUNC.NTZ R7, R6 ;  /* 0x0000000600077305 */ /* 0x000064000021f000 */
[----:B0-----:R-:W-:Y:S02]  /*0640*/  IMAD.MOV.U32 R6, RZ, RZ, RZ ;  /* 0x000000ffff067224 */ /* 0x001fe400078e00ff */
[----:B-1----:R-:W-:-:S04]  /*0650*/  IMAD R8, R7, R10, RZ ;  /* 0x0000000a07087224 */ /* 0x002fc800078e02ff */
[----:B------:R-:W-:-:S04]  /*0660*/  IMAD.MOV R9, RZ, RZ, -R8 ;  /* 0x000000ffff097224 */ /* 0x000fc800078e0a08 */
[----:B------:R-:W-:-:S06]  /*0670*/  IMAD.HI.U32 R7, R7, R9, R6 ;  /* 0x0000000907077227 */ /* 0x000fcc00078e0006 */
[----:B------:R-:W-:-:S04]  /*0680*/  IMAD.HI.U32 R6, R7, R34, RZ ;  /* 0x0000002207067227 */ /* 0x000fc800078e00ff */
[----:B------:R-:W-:-:S04]  /*0690*/  IMAD.MOV R7, RZ, RZ, -R6 ;  /* 0x000000ffff077224 */ /* 0x000fc800078e0a06 */
[----:B------:R-:W-:-:S05]  /*06a0*/  IMAD R7, R10, R7, R34 ;  /* 0x000000070a077224 */ /* 0x000fca00078e0222 */
[----:B------:R-:W-:-:S13]  /*06b0*/  ISETP.GE.U32.AND P1, PT, R7, R10, PT ;  /* 0x0000000a0700720c */ /* 0x000fda0003f26070 */
[----:B------:R-:W-:Y:S01]  /*06c0*/  @P1 IMAD.IADD R7, R7, 0x1, -R10 ;  /* 0x0000000107071824 */ /* 0x000fe200078e0a0a */
[----:B------:R-:W-:-:S04]  /*06d0*/  @P1 IADD3 R6, PT, PT, R6, 0x1, RZ ;  /* 0x0000000106061810 */ /* 0x000fc80007ffe0ff */
[----:B------:R-:W-:Y:S01]  /*06e0*/  ISETP.GE.U32.AND P2, PT, R7, R10, PT ;  /* 0x0000000a0700720c */ /* 0x000fe20003f46070 */
[----:B------:R-:W-:-:S12]  /*06f0*/  IMAD.MOV.U32 R7, RZ, RZ, RZ ;  /* 0x000000ffff077224 */ /* 0x000fd800078e00ff */
[----:B------:R-:W-:Y:S01]  /*0700*/  @P2 VIADD R6, R6, 0x1 ;  /* 0x0000000106062836 */ /* 0x000fe20000000000 */
[----:B------:R-:W-:-:S05]  /*0710*/  @!P3 LOP3.LUT R6, RZ, R10, RZ, 0x33, !PT ;  /* 0x0000000aff06b212 */ /* 0x000fca00078e33ff */
[----:B------:R-:W-:-:S04]  /*0720*/  IMAD.MOV R9, RZ, RZ, -R6 ;  /* 0x000000ffff097224 */ /* 0x000fc800078e0a06 */
[----:B------:R-:W-:Y:S01]  /*0730*/  IMAD R9, R10, R9, R34 ;  /* 0x000000090a097224 */ /* 0x000fe200078e0222 */
[----:B------:R-:W-:Y:S06]  /*0740*/  BRA `(.L_x_6) ;  /* 0x0000000000407947 */ /* 0x000fec0003800000 */
.L_x_5:
[----:B------:R-:W0:Y:S01]  /*0750*/  LDCU.64 UR6, c[0x0][0x3c8] ;  /* 0x00007900ff0677ac */ /* 0x000e220008000a00 */
[----:B------:R-:W-:Y:S01]  /*0760*/  MOV R6, 0x7a0 ;  /* 0x000007a000067802 */ /* 0x000fe20000000f00 */
[----:B0-----:R-:W-:Y:S01]  /*0770*/  IMAD.U32 R8, RZ, RZ, UR6 ;  /* 0x00000006ff087e24 */ /* 0x001fe2000f8e00ff */
[----:B------:R-:W-:-:S07]  /*0780*/  MOV R5, UR7 ;  /* 0x0000000700057c02 */ /* 0x000fce0008000f00 */
[----:B------:R-:W-:Y:S05]  /*0790*/  CALL.REL.NOINC `($__internal_1_$__cuda_sm20_div_u64) ;  /* 0x00000044004c7944 */ /* 0x000fea0003c00000 */
[----:B------:R-:W0:Y:S01]  /*07a0*/  LDCU.64 UR6, c[0x0][0x3c8] ;  /* 0x00007900ff0677ac */ /* 0x000e220008000a00 */
[----:B------:R-:W-:-:S05]  /*07b0*/  IADD3 R11, P1, PT, RZ, -R5, RZ ;  /* 0x80000005ff0b7210 */ /* 0x000fca0007f3e0ff */
[----:B------:R-:W-:Y:S02]  /*07c0*/  IMAD.X R9, RZ, RZ, ~R8, P1 ;  /* 0x000000ffff097224 */ /* 0x000fe400008e0e08 */
[----:B0-----:R-:W-:-:S04]  /*07d0*/  IMAD.U32 R10, RZ, RZ, UR6 ;  /* 0x00000006ff0a7e24 */ /* 0x001fc8000f8e00ff */
[-C--:B------:R-:W-:Y:S02]  /*07e0*/  IMAD R9, R9, R10.reuse, RZ ;  /* 0x0000000a09097224 */ /* 0x080fe400078e02ff */
[----:B------:R-:W-:-:S04]  /*07f0*/  IMAD.WIDE.U32 R6, R11, R10, R34 ;  /* 0x0000000a0b067225 */ /* 0x000fc800078e0022 */
[----:B------:R-:W-:Y:S02]  /*0800*/  IMAD R11, R11, UR7, R9 ;  /* 0x000000070b0b7c24 */ /* 0x000fe4000f8e0209 */
[----:B------:R-:W-:Y:S02]  /*0810*/  IMAD.MOV.U32 R9, RZ, RZ, R6 ;  /* 0x000000ffff097224 */ /* 0x000fe400078e0006 */
[----:B------:R-:W-:Y:S01]  /*0820*/  IMAD.IADD R11, R7, 0x1, R11 ;  /* 0x00000001070b7824 */ /* 0x000fe200078e020b */
[----:B------:R-:W-:Y:S01]  /*0830*/  MOV R7, R8 ;  /* 0x0000000800077202 */ /* 0x000fe20000000f00 */
[----:B------:R-:W-:-:S07]  /*0840*/  IMAD.MOV.U32 R6, RZ, RZ, R5 ;  /* 0x000000ffff067224 */ /* 0x000fce00078e0005 */
.L_x_6:
[----:B------:R-:W-:Y:S05]  /*0850*/  BSYNC.RECONVERGENT B1 ;  /* 0x0000000000017941 */ /* 0x000fea0003800200 */
.L_x_4:
[----:B------:R-:W0:Y:S01]  /*0860*/  LDCU.64 UR6, c[0x0][0x380] ;  /* 0x00007000ff0677ac */ /* 0x000e220008000a00 */
[----:B------:R-:W1:Y:S01]  /*0870*/  LDC.64 R12, c[0x0][0x3e0] ;  /* 0x0000f800ff0c7b82 */ /* 0x000e620000000a00 */
[----:B------:R-:W2:Y:S01]  /*0880*/  LDCU.64 UR26, c[0x0][0x3b8] ;  /* 0x00007700ff1a77ac */ /* 0x000ea20008000a00 */
[C---:B0-----:R-:W-:Y:S01]  /*0890*/  LEA R36, P1, R6.reuse, UR6, 0x3 ;  /* 0x0000000606247c11 */ /* 0x041fe2000f8218ff */
[----:B------:R-:W0:Y:S03]  /*08a0*/  LDCU UR6, c[0x0][0x3f0] ;  /* 0x00007e00ff0677ac */ /* 0x000e260008000800 */
[----:B------:R-:W-:-:S06]  /*08b0*/  LEA.HI.X R37, R6, UR7, R7, 0x3, P1 ;  /* 0x0000000706257c11 */ /* 0x000fcc00088f1c07 */
[----:B------:R-:W3:Y:S01]  /*08c0*/  LDG.E.64 R36, desc[UR16][R36.64] ;  /* 0x0000001024247981 */ /* 0x000ee2000c1e1b00 */
[----:B--2---:R-:W-:Y:S01]  /*08d0*/  UISETP.GE.U32.AND UP1, UPT, UR26, 0x8, UPT ;  /* 0x000000081a00788c */ /* 0x004fe2000bf26070 */
[----:B-1----:R-:W-:Y:S01]  /*08e0*/  IMAD R8, R11, R12, RZ ;  /* 0x0000000c0b087224 */ /* 0x002fe200078e02ff */
[----:B------:R-:W-:Y:S02]  /*08f0*/  UMOV UR7, UR9 ;  /* 0x0000000900077c82 */ /* 0x000fe40008000000 */
[----:B------:R-:W-:Y:S02]  /*0900*/  UISETP.GE.U32.AND.EX UP1, UPT, UR27, URZ, UPT, UP1 ;  /* 0x000000ff1b00728c */ /* 0x000fe4000bf26110 */
[----:B0-----:R-:W-:-:S06]  /*0910*/  UIMAD UR6, UR28, UR6, URZ ;  /* 0x000000061c0672a4 */ /* 0x001fcc000f8e02ff */
[----:B------:R-:W-:-:S04]  /*0920*/  IMAD.WIDE.U32 R6, R9, R12, UR6 ;  /* 0x0000000609067e25 */ /* 0x000fc8000f8e000c */
[----:B------:R-:W-:Y:S01]  /*0930*/  IMAD R9, R9, R13, R8 ;  /* 0x0000000d09097224 */ /* 0x000fe200078e0208 */
[----:B---3--:R-:W-:-:S04]  /*0940*/  IADD3 R5, P1, PT, R36, R6, RZ ;  /* 0x0000000624057210 */ /* 0x008fc80007f3e0ff */
[----:B------:R-:W-:Y:S02]  /*0950*/  IADD3.X R36, PT, PT, R37, R7, R9, P1, !PT ;  /* 0x0000000725247210 */ /* 0x000fe40000ffe409 */
[----:B------:R-:W-:Y:S01]  /*0960*/  CS2R R6, SRZ ;  /* 0x0000000000067805 */ /* 0x000fe2000001ff00 */
[----:B------:R-:W-:Y:S01]  /*0970*/  IMAD R37, R3, UR26, RZ ;  /* 0x0000001a03257c24 */ /* 0x000fe2000f8e02ff */
[----:B------:R-:W-:Y:S06]  /*0980*/  BRA.U !UP1, `(.L_x_7) ;  /* 0x0000000109fc7547 */ /* 0x000fec000b800000 */
[----:B------:R-:W0:Y:S01]  /*0990*/  S2UR UR7, SR_CgaCtaId ;  /* 0x00000000000779c3 */ /* 0x000e220000008800 */
[----:B------:R-:W-:Y:S01]  /*09a0*/  UMOV UR6, 0x400 ;  /* 0x0000040000067882 */ /* 0x000fe20000000000 */
[----:B------:R-:W-:Y:S01]  /*09b0*/  IMAD R6, R10, 0x2, R3 ;  /* 0x000000020a067824 */ /* 0x000fe200078e0203 */
[----:B------:R-:W1:Y:S01]  /*09c0*/  LDCU UR22, c[0x0][0x3bc] ;  /* 0x00007780ff1677ac */ /* 0x000e620008000800 */
[----:B------:R-:W-:Y:S02]  /*09d0*/  IMAD.MOV.U32 R46, RZ, RZ, RZ ;  /* 0x000000ffff2e7224 */ /* 0x000fe400078e00ff */
[----:B------:R-:W-:Y:S01]  /*09e0*/  IMAD R6, R6, UR26, RZ ;  /* 0x0000001a06067c24 */ /* 0x000fe2000f8e02ff */
[----:B------:R-:W2:Y:S01]  /*09f0*/  LDCU.64 UR24, c[0x0][0x3e8] ;  /* 0x00007d00ff1877ac */ /* 0x000ea20008000a00 */
[----:B------:R-:W-:Y:S01]  /*0a00*/  IMAD.MOV.U32 R51, RZ, RZ, RZ ;  /* 0x000000ffff337224 */ /* 0x000fe200078e00ff */
[----:B0-----:R-:W-:-:S04]  /*0a10*/  ULEA UR6, UR7, UR6, 0x18 ;  /* 0x0000000607067291 */ /* 0x001fc8000f8ec0ff */
[----:B------:R-:W-:Y:S02]  /*0a20*/  ULEA UR7, UR8, UR6, 0x3 ;  /* 0x0000000608077291 */ /* 0x000fe4000f8e18ff */
[----:B------:R-:W-:Y:S01]  /*0a30*/  LEA R7, R6, UR6, 0x3 ;  /* 0x0000000606077c11 */ /* 0x000fe2000f8e18ff */
[----:B------:R-:W-:-:S03]  /*0a40*/  UMOV UR6, UR10 ;  /* 0x0000000a00067c82 */ /* 0x000fc60008000000 */
[----:B------:R-:W-:Y:S01]  /*0a50*/  LEA R6, R37, UR7, 0x3 ;  /* 0x0000000725067c11 */ /* 0x000fe2000f8e18ff */
[----:B------:R-:W-:Y:S01]  /*0a60*/  VIADD R49, R7, 0x20 ;  /* 0x0000002007317836 */ /* 0x000fe20000000000 */
[----:B-1----:R-:W-:-:S03]  /*0a70*/  UMOV UR7, UR22 ;  /* 0x0000001600077c82 */ /* 0x002fc60008000000 */
[----:B--2---:R-:W-:-:S07]  /*0a80*/  VIADD R47, R6, 0x20 ;  /* 0x00000020062f7836 */ /* 0x004fce0000000000 */
.L_x_8:
[----:B------:R-:W-:-:S04]  /*0a90*/  LEA R42, P1, R46, R5, 0x3 ;  /* 0x000000052e2a7211 */ /* 0x000fc800078218ff */
[----:B------:R-:W-:Y:S02]  /*0aa0*/  LEA.HI.X R43, R46, R36, R51, 0x3, P1 ;  /* 0x000000242e2b7211 */ /* 0x000fe400008f1c33 */
[----:B------:R-:W-:-:S03]  /*0ab0*/  IADD3 R38, P1, PT, R42, UR24, RZ ;  /* 0x000000182a267c10 */ /* 0x000fc6000ff3e0ff */
[----:B------:R-:W2:Y:S01]  /*0ac0*/  LDG.E.64 R32, desc[UR16][R42.64] ;  /* 0x000000102a207981 */ /* 0x000ea2000c1e1b00 */
[----:B------:R-:W-:-:S03]  /*0ad0*/  IADD3.X R39, PT, PT, R43, UR25, RZ, P1, !PT ;  /* 0x000000192b277c10 */ /* 0x000fc60008ffe4ff */
[----:B------:R-:W3:Y:S04]  /*0ae0*/  LDG.E.64 R28, desc[UR16][R42.64+0x8] ;  /* 0x000008102a1c7981 */ /* 0x000ee8000c1e1b00 */
[----:B------:R-:W4:Y:S04]  /*0af0*/  LDG.E.64 R30, desc[UR16][R38.64] ;  /* 0x00000010261e7981 */ /* 0x000f28000c1e1b00 */
[----:B------:R-:W5:Y:S04]  /*0b00*/  LDG.E.64 R26, desc[UR16][R38.64+0x8] ;  /* 0x00000810261a7981 */ /* 0x000f68000c1e1b00 */
        /* <DEDUP_REMOVED lines=11> */
[----:B------:R-:W5:Y:S01]  /*0bc0*/  LDG.E.64 R44, desc[UR16][R38.64+0x38] ;  /* 0x00003810262c7981 */ /* 0x000f62000c1e1b00 */
[----:B------:R-:W-:-:S04]  /*0bd0*/  UIADD3 UR6, UP1, UPT, UR6, -0x8, URZ ;  /* 0xfffffff806067890 */ /* 0x000fc8000ff3e0ff */
[----:B------:R-:W-:Y:S02]  /*0be0*/  UIADD3.X UR7, UPT, UPT, UR7, -0x1, URZ, UP1, !UPT ;  /* 0xffffffff07077890 */ /* 0x000fe40008ffe4ff */
[----:B------:R-:W-:-:S04]  /*0bf0*/  UISETP.NE.U32.AND UP1, UPT, UR6, URZ, UPT ;  /* 0x000000ff0600728c */ /* 0x000fc8000bf25070 */
[----:B------:R-:W-:Y:S01]  /*0c00*/  UISETP.NE.AND.EX UP1, UPT, UR7, URZ, UPT, UP1 ;  /* 0x000000ff0700728c */ /* 0x000fe2000bf25310 */
[----:B------:R-:W-:-:S04]  /*0c10*/  IADD3 R46, P1, PT, R46, 0x8, RZ ;  /* 0x000000082e2e7810 */ /* 0x000fc80007f3e0ff */
[----:B------:R-:W-:Y:S01]  /*0c20*/  IADD3.X R51, PT, PT, RZ, R51, RZ, P1, !PT ;  /* 0x00000033ff337210 */ /* 0x000fe20000ffe4ff */
[----:B--2---:R-:W-:Y:S04]  /*0c30*/  STS.64 [R47+-0x20], R32 ;  /* 0xffffe0202f007388 */ /* 0x004fe80000000a00 */
[----:B----4-:R-:W-:Y:S04]  /*0c40*/  STS.64 [R49+-0x20], R30 ;  /* 0xffffe01e31007388 */ /* 0x010fe80000000a00 */
[----:B---3--:R-:W-:Y:S04]  /*0c50*/  STS.64 [R47+-0x18], R28 ;  /* 0xffffe81c2f007388 */ /* 0x008fe80000000a00 */
[----:B-----5:R-:W-:Y:S04]  /*0c60*/  STS.64 [R49+-0x18], R26 ;  /* 0xffffe81a31007388 */ /* 0x020fe80000000a00 */
[----:B------:R-:W-:Y:S04]  /*0c70*/  STS.64 [R47+-0x10], R24 ;  /* 0xfffff0182f007388 */ /* 0x000fe80000000a00 */
[----:B------:R-:W-:Y:S04]  /*0c80*/  STS.64 [R49+-0x10], R22 ;  /* 0xfffff01631007388 */ /* 0x000fe80000000a00 */
[----:B------:R-:W-:Y:S04]  /*0c90*/  STS.64 [R47+-0x8], R20 ;  /* 0xfffff8142f007388 */ /* 0x000fe80000000a00 */
[----:B------:R-:W-:Y:S04]  /*0ca0*/  STS.64 [R49+-0x8], R18 ;  /* 0xfffff81231007388 */ /* 0x000fe80000000a00 */
[----:B------:R-:W-:Y:S04]  /*0cb0*/  STS.64 [R47], R16 ;  /* 0x000000102f007388 */ /* 0x000fe80000000a00 */
[----:B------:R-:W-:Y:S04]  /*0cc0*/  STS.64 [R49], R14 ;  /* 0x0000000e31007388 */ /* 0x000fe80000000a00 */
[----:B------:R-:W-:Y:S04]  /*0cd0*/  STS.64 [R47+0x8], R12 ;  /* 0x0000080c2f007388 */ /* 0x000fe80000000a00 */
[----:B------:R-:W-:Y:S04]  /*0ce0*/  STS.64 [R49+0x8], R10 ;  /* 0x0000080a31007388 */ /* 0x000fe80000000a00 */
[----:B------:R-:W-:Y:S04]  /*0cf0*/  STS.64 [R47+0x10], R8 ;  /* 0x000010082f007388 */ /* 0x000fe80000000a00 */
[----:B------:R-:W-:Y:S04]  /*0d00*/  STS.64 [R49+0x10], R6 ;  /* 0x0000100631007388 */ /* 0x000fe80000000a00 */
[----:B------:R0:W-:Y:S04]  /*0d10*/  STS.64 [R47+0x18], R40 ;  /* 0x000018282f007388 */ /* 0x0001e80000000a00 */
[----:B------:R1:W-:Y:S01]  /*0d20*/  STS.64 [R49+0x18], R44 ;  /* 0x0000182c31007388 */ /* 0x0003e20000000a00 */
[----:B0-----:R-:W-:-:S02]  /*0d30*/  VIADD R47, R47, 0x40 ;  /* 0x000000402f2f7836 */ /* 0x001fc40000000000 */
[----:B-1----:R-:W-:Y:S01]  /*0d40*/  VIADD R49, R49, 0x40 ;  /* 0x0000004031317836 */ /* 0x002fe20000000000 */
[----:B------:R-:W-:Y:S06]  /*0d50*/  BRA.U UP1, `(.L_x_8) ;  /* 0xfffffffd014c7547 */ /* 0x000fec000b83ffff */
[----:B------:R-:W-:Y:S02]  /*0d60*/  IMAD.U32 R6, RZ, RZ, UR10 ;  /* 0x0000000aff067e24 */ /* 0x000fe4000f8e00ff */
[----:B------:R-:W-:-:S07]  /*0d70*/  IMAD.U32 R7, RZ, RZ, UR22 ;  /* 0x00000016ff077e24 */ /* 0x000fce000f8e00ff */
.L_x_7:
[----:B------:R-:W-:-:S04]  /*0d80*/  UISETP.NE.U32.AND UP1, UPT, UR29, URZ, UPT ;  /* 0x000000ff1d00728c */ /* 0x000fc8000bf25070 */
[----:B------:R-:W-:-:S09]  /*0d90*/  UISETP.NE.AND.EX UP1, UPT, URZ, URZ, UPT, UP1 ;  /* 0x000000ffff00728c */ /* 0x000fd2000bf25310 */
[----:B------:R-:W-:Y:S05]  /*0da0*/  BRA.U !UP1, `(.L_x_9) ;  /* 0x0000000509607547 */ /* 0x000fea000b800000 */
[----:B------:R-:W-:Y:S02]  /*0db0*/  UIADD3 UR6, UP1, UPT, UR29, -0x1, URZ ;  /* 0xffffffff1d067890 */ /* 0x000fe4000ff3e0ff */
[----:B------:R-:W-:Y:S02]  /*0dc0*/  UISETP.NE.U32.AND UP2, UPT, UR30, URZ, UPT ;  /* 0x000000ff1e00728c */ /* 0x000fe4000bf45070 */
[----:B------:R-:W-:Y:S02]  /*0dd0*/  UIADD3.X UR7, UPT, UPT, URZ, -0x1, URZ, UP1, !UPT ;  /* 0xffffffffff077890 */ /* 0x000fe40008ffe4ff */
[----:B------:R-:W-:Y:S02]  /*0de0*/  UISETP.GE.U32.AND UP1, UPT, UR6, 0x3, UPT ;  /* 0x000000030600788c */ /* 0x000fe4000bf26070 */
[----:B------:R-:W-:Y:S02]  /*0df0*/  UISETP.NE.AND.EX UP2, UPT, URZ, URZ, UPT, UP2 ;  /* 0x000000ffff00728c */ /* 0x000fe4000bf45320 */
[----:B------:R-:W-:-:S09]  /*0e00*/  UISETP.GE.U32.AND.EX UP1, UPT, UR7, URZ, UPT, UP1 ;  /* 0x000000ff0700728c */ /* 0x000fd2000bf26110 */
[----:B------:R-:W-:Y:S05]  /*0e10*/  BRA.U !UP1, `(.L_x_10) ;  /* 0x0000000109807547 */ /* 0x000fea000b800000 */
[----:B------:R-:W0:Y:S01]  /*0e20*/  LDCU.64 UR6, c[0x0][0x3e8] ;  /* 0x00007d00ff0677ac */ /* 0x000e220008000a00 */
[----:B------:R-:W-:-:S04]  /*0e30*/  LEA R8, P1, R6, R5, 0x3 ;  /* 0x0000000506087211 */ /* 0x000fc800078218ff */
[----:B------:R-:W-:-:S05]  /*0e40*/  LEA.HI.X R9, R6, R36, R7, 0x3, P1 ;  /* 0x0000002406097211 */ /* 0x000fca00008f1c07 */
[----:B------:R-:W2:Y:S04]  /*0e50*/  LDG.E.64 R10, desc[UR16][R8.64] ;  /* 0x00000010080a7981 */ /* 0x000ea8000c1e1b00 */
[----:B------:R-:W3:Y:S01]  /*0e60*/  LDG.E.64 R16, desc[UR16][R8.64+0x8] ;  /* 0x0000081008107981 */ /* 0x000ee2000c1e1b00 */
[----:B0-----:R-:W-:-:S03]  /*0e70*/  IADD3 R12, P1, PT, R8, UR6, RZ ;  /* 0x00000006080c7c10 */ /* 0x001fc6000ff3e0ff */
[----:B------:R-:W4:Y:S01]  /*0e80*/  LDG.E.64 R20, desc[UR16][R8.64+0x10] ;  /* 0x0000101008147981 */ /* 0x000f22000c1e1b00 */
[----:B------:R-:W-:-:S03]  /*0e90*/  IADD3.X R13, PT, PT, R9, UR7, RZ, P1, !PT ;  /* 0x00000007090d7c10 */ /* 0x000fc60008ffe4ff */
[----:B------:R-:W5:Y:S04]  /*0ea0*/  LDG.E.64 R24, desc[UR16][R8.64+0x18] ;  /* 0x0000181008187981 */ /* 0x000f68000c1e1b00 */
[----:B------:R-:W3:Y:S04]  /*0eb0*/  LDG.E.64 R14, desc[UR16][R12.64] ;  /* 0x000000100c0e7981 */ /* 0x000ee8000c1e1b00 */
[----:B------:R-:W4:Y:S04]  /*0ec0*/  LDG.E.64 R18, desc[UR16][R12.64+0x8] ;  /* 0x000008100c127981 */ /* 0x000f28000c1e1b00 */
[----:B------:R-:W5:Y:S04]  /*0ed0*/  LDG.E.64 R22, desc[UR16][R12.64+0x10] ;  /* 0x000010100c167981 */ /* 0x000f68000c1e1b00 */
[----:B------:R-:W5:Y:S01]  /*0ee0*/  LDG.E.64 R26, desc[UR16][R12.64+0x18] ;  /* 0x000018100c1a7981 */ /* 0x000f62000c1e1b00 */
[----:B------:R-:W0:Y:S01]  /*0ef0*/  S2UR UR7, SR_CgaCtaId ;  /* 0x00000000000779c3 */ /* 0x000e220000008800 */
[----:B------:R-:W-:Y:S01]  /*0f00*/  UMOV UR6, 0x400 ;  /* 0x0000040000067882 */ /* 0x000fe20000000000 */
[----:B------:R-:W-:Y:S01]  /*0f10*/  USHF.L.U32 UR22, UR8, 0x1, URZ ;  /* 0x0000000108167899 */ /* 0x000fe200080006ff */
[----:B------:R-:W-:-:S05]  /*0f20*/  IMAD.IADD R28, R6, 0x1, R37 ;  /* 0x00000001061c7824 */ /* 0x000fca00078e0225 */
[----:B------:R-:W-:Y:S01]  /*0f30*/  IADD3 R30, PT, PT, R28, UR22, RZ ;  /* 0x000000161c1e7c10 */ /* 0x000fe2000fffe0ff */
[----:B0-----:R-:W-:-:S04]  /*0f40*/  ULEA UR6, UR7, UR6, 0x18 ;  /* 0x0000000607067291 */ /* 0x001fc8000f8ec0ff */
[----:B------:R-:W-:Y:S02]  /*0f50*/  ULEA UR7, UR8, UR6, 0x3 ;  /* 0x0000000608077291 */ /* 0x000fe4000f8e18ff */
[----:B------:R-:W-:-:S04]  /*0f60*/  LEA R31, R30, UR6, 0x3 ;  /* 0x000000061e1f7c11 */ /* 0x000fc8000f8e18ff */
[----:B------:R-:W-:Y:S02]  /*0f70*/  LEA R29, R28, UR7, 0x3 ;  /* 0x000000071c1d7c11 */ /* 0x000fe4000f8e18ff */
[----:B------:R-:W-:-:S05]  /*0f80*/  IADD3 R6, P1, PT, R6, 0x4, RZ ;  /* 0x0000000406067810 */ /* 0x000fca0007f3e0ff */
[----:B------:R-:W-:Y:S01]  /*0f90*/  IMAD.X R7, RZ, RZ, R7, P1 ;  /* 0x000000ffff077224 */ /* 0x000fe200008e0607 */
[----:B--2---:R0:W-:Y:S04]  /*0fa0*/  STS.64 [R29], R10 ;  /* 0x0000000a1d007388 */ /* 0x0041e80000000a00 */
[----:B---3--:R0:W-:Y:S04]  /*0fb0*/  STS.64 [R31], R14 ;  /* 0x0000000e1f007388 */ /* 0x0081e80000000a00 */
[----:B------:R0:W-:Y:S04]  /*0fc0*/  STS.64 [R29+0x8], R16 ;  /* 0x000008101d007388 */ /* 0x0001e80000000a00 */
[----:B----4-:R0:W-:Y:S04]  /*0fd0*/  STS.64 [R31+0x8], R18 ;  /* 0x000008121f007388 */ /* 0x0101e80000000a00 */
[----:B------:R0:W-:Y:S04]  /*0fe0*/  STS.64 [R29+0x10], R20 ;  /* 0x000010141d007388 */ /* 0x0001e80000000a00 */
[----:B-----5:R0:W-:Y:S04]  /*0ff0*/  STS.64 [R31+0x10], R22 ;  /* 0x000010161f007388 */ /* 0x0201e80000000a00 */
[----:B------:R0:W-:Y:S04]  /*1000*/  STS.64 [R29+0x18], R24 ;  /* 0x000018181d007388 */ /* 0x0001e80000000a00 */
[----:B------:R0:W-:Y:S02]  /*1010*/  STS.64 [R31+0x18], R26 ;  /* 0x0000181a1f007388 */ /* 0x0001e40000000a00 */
.L_x_10:
[----:B------:R-:W-:Y:S05]  /*1020*/  BRA.U !UP2, `(.L_x_9) ;  /* 0x000000010ac07547 */ /* 0x000fea000b800000 */
[----:B------:R-:W-:Y:S02]  /*1030*/  UISETP.NE.U32.AND UP2, UPT, UR30, 0x1, UPT ;  /* 0x000000011e00788c */ /* 0x000fe4000bf45070 */
[----:B------:R-:W-:Y:S02]  /*1040*/  UISETP.NE.U32.AND UP1, UPT, UR11, URZ, UPT ;  /* 0x000000ff0b00728c */ /* 0x000fe4000bf25070 */
[----:B------:R-:W-:Y:S02]  /*1050*/  UISETP.NE.AND.EX UP2, UPT, URZ, URZ, UPT, UP2 ;  /* 0x000000ffff00728c */ /* 0x000fe4000bf45320 */
[----:B------:R-:W-:-:S07]  /*1060*/  UISETP.NE.AND.EX UP1, UPT, URZ, URZ, UPT, UP1 ;  /* 0x000000ffff00728c */ /* 0x000fce000bf25310 */
[----:B------:R-:W-:Y:S05]  /*1070*/  BRA.U !UP2, `(.L_x_11) ;  /* 0x000000010a607547 */ /* 0x000fea000b800000 */
[----:B------:R-:W1:Y:S01]  /*1080*/  LDCU.64 UR6, c[0x0][0x3e8] ;  /* 0x00007d00ff0677ac */ /* 0x000e620008000a00 */
[----:B------:R-:W-:-:S04]  /*1090*/  LEA R8, P1, R6, R5, 0x3 ;  /* 0x0000000506087211 */ /* 0x000fc800078218ff */
[----:B------:R-:W-:-:S05]  /*10a0*/  LEA.HI.X R9, R6, R36, R7, 0x3, P1 ;  /* 0x0000002406097211 */ /* 0x000fca00008f1c07 */
[----:B0-----:R-:W2:Y:S04]  /*10b0*/  LDG.E.64 R10, desc[UR16][R8.64] ;  /* 0x00000010080a7981 */ /* 0x001ea8000c1e1b00 */
[----:B------:R-:W3:Y:S01]  /*10c0*/  LDG.E.64 R16, desc[UR16][R8.64+0x8] ;  /* 0x0000081008107981 */ /* 0x000ee2000c1e1b00 */
[----:B-1----:R-:W-:-:S04]  /*10d0*/  IADD3 R12, P1, PT, R8, UR6, RZ ;  /* 0x00000006080c7c10 */ /* 0x002fc8000ff3e0ff */
[----:B------:R-:W-:-:S05]  /*10e0*/  IADD3.X R13, PT, PT, R9, UR7, RZ, P1, !PT ;  /* 0x00000007090d7c10 */ /* 0x000fca0008ffe4ff */
[----:B------:R-:W4:Y:S04]  /*10f0*/  LDG.E.64 R14, desc[UR16][R12.64] ;  /* 0x000000100c0e7981 */ /* 0x000f28000c1e1b00 */
[----:B------:R-:W5:Y:S01]  /*1100*/  LDG.E.64 R18, desc[UR16][R12.64+0x8] ;  /* 0x000008100c127981 */ /* 0x000f62000c1e1b00 */
[----:B------:R-:W0:Y:S01]  /*1110*/  S2UR UR7, SR_CgaCtaId ;  /* 0x00000000000779c3 */ /* 0x000e220000008800 */
[----:B------:R-:W-:Y:S01]  /*1120*/  UMOV UR6, 0x400 ;  /* 0x0000040000067882 */ /* 0x000fe20000000000 */
[----:B------:R-:W-:Y:S01]  /*1130*/  USHF.L.U32 UR22, UR8, 0x1, URZ ;  /* 0x0000000108167899 */ /* 0x000fe200080006ff */
[----:B------:R-:W-:-:S05]  /*1140*/  IMAD.IADD R20, R6, 0x1, R37 ;  /* 0x0000000106147824 */ /* 0x000fca00078e0225 */
[----:B------:R-:W-:Y:S01]  /*1150*/  VIADD R22, R20, UR22 ;  /* 0x0000001614167c36 */ /* 0x000fe20008000000 */
[----:B0-----:R-:W-:-:S04]  /*1160*/  ULEA UR6, UR7, UR6, 0x18 ;  /* 0x0000000607067291 */ /* 0x001fc8000f8ec0ff */
[----:B------:R-:W-:Y:S02]  /*1170*/  ULEA UR7, UR8, UR6, 0x3 ;  /* 0x0000000608077291 */ /* 0x000fe4000f8e18ff */
[----:B------:R-:W-:-:S04]  /*1180*/  LEA R23, R22, UR6, 0x3 ;  /* 0x0000000616177c11 */ /* 0x000fc8000f8e18ff */
[----:B------:R-:W-:Y:S02]  /*1190*/  LEA R21, R20, UR7, 0x3 ;  /* 0x0000000714157c11 */ /* 0x000fe4000f8e18ff */
[----:B------:R-:W-:-:S05]  /*11a0*/  IADD3 R6, P1, PT, R6, 0x2, RZ ;  /* 0x0000000206067810 */ /* 0x000fca0007f3e0ff */
[----:B------:R-:W-:Y:S01]  /*11b0*/  IMAD.X R7, RZ, RZ, R7, P1 ;  /* 0x000000ffff077224 */ /* 0x000fe200008e0607 */
[----:B--2---:R1:W-:Y:S04]  /*11c0*/  STS.64 [R21], R10 ;  /* 0x0000000a15007388 */ /* 0x0043e80000000a00 */
[----:B----4-:R1:W-:Y:S04]  /*11d0*/  STS.64 [R23], R14 ;  /* 0x0000000e17007388 */ /* 0x0103e80000000a00 */
[----:B---3--:R1:W-:Y:S04]  /*11e0*/  STS.64 [R21+0x8], R16 ;  /* 0x0000081015007388 */ /* 0x0083e80000000a00 */
[----:B-----5:R1:W-:Y:S02]  /*11f0*/  STS.64 [R23+0x8], R18 ;  /* 0x0000081217007388 */ /* 0x0203e40000000a00 */
.L_x_11:
[----:B------:R-:W-:Y:S05]  /*1200*/  BRA.U !UP1, `(.L_x_9) ;  /* 0x0000000109487547 */ /* 0x000fea000b800000 */
[----:B------:R-:W0:Y:S01]  /*1210*/  LDCU.64 UR6, c[0x0][0x3e8] ;  /* 0x00007d00ff0677ac */ /* 0x000e220008000a00 */
[----:B------:R-:W-:-:S04]  /*1220*/  LEA R8, P1, R6, R5, 0x3 ;  /* 0x0000000506087211 */ /* 0x000fc800078218ff */
[----:B------:R-:W-:Y:S02]  /*1230*/  LEA.HI.X R9, R6, R36, R7, 0x3, P1 ;  /* 0x0000002406097211 */ /* 0x000fe400008f1c07 */
[----:B01----:R-:W-:-:S04]  /*1240*/  IADD3 R10, P1, PT, R8, UR6, RZ ;  /* 0x00000006080a7c10 */ /* 0x003fc8000ff3e0ff */
[----:B------:R-:W-:Y:S02]  /*1250*/  IADD3.X R11, PT, PT, R9, UR7, RZ, P1, !PT ;  /* 0x00000007090b7c10 */ /* 0x000fe40008ffe4ff */
[----:B------:R-:W2:Y:S04]  /*1260*/  LDG.E.64 R8, desc[UR16][R8.64] ;  /* 0x0000001008087981 */ /* 0x000ea8000c1e1b00 */
[----:B------:R-:W3:Y:S01]  /*1270*/  LDG.E.64 R10, desc[UR16][R10.64] ;  /* 0x000000100a0a7981 */ /* 0x000ee2000c1e1b00 */
        /* <DEDUP_REMOVED lines=8> */
[----:B------:R-:W-:-:S05]  /*1300*/  LEA R5, R6, UR7, 0x3 ;  /* 0x0000000706057c11 */ /* 0x000fca000f8e18ff */
[----:B--2---:R2:W-:Y:S04]  /*1310*/  STS.64 [R5], R8 ;  /* 0x0000000805007388 */ /* 0x0045e80000000a00 */
[----:B---3--:R2:W-:Y:S02]  /*1320*/  STS.64 [R7], R10 ;  /* 0x0000000a07007388 */ /* 0x0085e40000000a00 */
.L_x_9:
[----:B------:R-:W-:Y:S01]  /*1330*/  IADD3 R34, P1, PT, R34, UR23, RZ ;  /* 0x0000001722227c10 */ /* 0x000fe2000ff3e0ff */
[----:B------:R-:W-:-:S04]  /*1340*/  VIADD R3, R3, UR23 ;  /* 0x0000001703037c36 */ /* 0x000fc80008000000 */
[----:B------:R-:W-:Y:S01]  /*1350*/  IMAD.X R35, RZ, RZ, R35, P1 ;  /* 0x000000ffff237224 */ /* 0x000fe200008e0623 */
[----:B------:R-:W-:-:S04]  /*1360*/  ISETP.GE.U32.AND P1, PT, R34, UR14, PT ;  /* 0x0000000e22007c0c */ /* 0x000fc8000bf26070 */
[----:B------:R-:W-:-:S13]  /*1370*/  ISETP.GE.U32.AND.EX P1, PT, R35, UR15, PT, P1 ;  /* 0x0000000f23007c0c */ /* 0x000fda000bf26110 */
[----:B------:R-:W-:Y:S05]  /*1380*/  @!P1 BRA `(.L_x_12) ;  /* 0xfffffff000789947 */ /* 0x000fea000383ffff */
.L_x_3:
[----:B------:R-:W-:Y:S05]  /*1390*/  BSYNC.RECONVERGENT B0 ;  /* 0x0000000000007941 */ /* 0x000fea0003800200 */
.L_x_2:
[----:B------:R-:W3:Y:S02]  /*13a0*/  LDCU.64 UR6, c[0x0][0x3b0] ;  /* 0x00007600ff0677ac */ /* 0x000ee40008000a00 */
[----:B---3--:R-:W-:-:S04]  /*13b0*/  UIADD3 UR6, UP1, UPT, UR23, UR6, URZ ;  /* 0x0000000617067290 */ /* 0x008fc8000ff3e0ff */
[----:B------:R-:W-:-:S04]  /*13c0*/  UIADD3 UR6, UP2, UPT, UR6, -0x1, URZ ;  /* 0xffffffff06067890 */ /* 0x000fc8000ff5e0ff */
[----:B------:R-:W-:Y:S02]  /*13d0*/  UIADD3.X UR7, UPT, UPT, URZ, -0x1, UR7, UP2, UP1 ;  /* 0xffffffffff077890 */ /* 0x000fe400097e2407 */
[----:B------:R-:W-:-:S04]  /*13e0*/  UISETP.GE.U32.AND UP1, UPT, UR6, UR23, UPT ;  /* 0x000000170600728c */ /* 0x000fc8000bf26070 */
[----:B------:R-:W-:Y:S01]  /*13f0*/  UISETP.GE.U32.AND.EX UP1, UPT, UR7, URZ, UPT, UP1 ;  /* 0x000000ff0700728c */ /* 0x000fe2000bf26110 */
[----:B------:R-:W-:Y:S08]  /*1400*/  BAR.SYNC.DEFER_BLOCKING 0x0 ;  /* 0x0000000000007b1d */ /* 0x000ff00000010000 */
[----:B------:R-:W-:Y:S05]  /*1410*/  BRA.U !UP1, `(.L_x_13) ;  /* 0x00000035096c7547 */ /* 0x000fea000b800000 */
[----:B------:R-:W-:Y:S01]  /*1420*/  BSSY.RECONVERGENT B1, `(.L_x_13) ;  /* 0x000035a000017945 */ /* 0x000fe20003800200 */
[----:B------:R-:W-:Y:S02]  /*1430*/  IMAD.MOV.U32 R3, RZ, RZ, RZ ;  /* 0x000000ffff037224 */ /* 0x000fe400078e00ff */
[----:B--2---:R-:W-:-:S07]  /*1440*/  IMAD.MOV.U32 R5, RZ, RZ, RZ ;  /* 0x000000ffff057224 */ /* 0x004fce00078e00ff */
.L_x_70:
[----:B------:R-:W2:Y:S01]  /*1450*/  LDC.64 R40, c[0x0][0x3b0] ;  /* 0x0000ec00ff287b82 */ /* 0x000ea20000000a00 */
[----:B------:R-:W-:Y:S02]  /*1460*/  HFMA2 R7, -RZ, RZ, 0, 0 ;  /* 0x00000000ff077431 */ /* 0x000fe400000001ff */
[----:B------:R-:W-:Y:S02]  /*1470*/  IMAD.MOV.U32 R6, RZ, RZ, R4 ;  /* 0x000000ffff067224 */ /* 0x000fe400078e0004 */
[----:B01----:R-:W-:Y:S02]  /*1480*/  IMAD R9, R5, UR23, RZ ;  /* 0x0000001705097c24 */ /* 0x003fe4000f8e02ff */
[----:B------:R-:W-:-:S04]  /*1490*/  IMAD.WIDE.U32 R42, R3, UR23, R6 ;  /* 0x00000017032a7c25 */ /* 0x000fc8000f8e0006 */
[----:B------:R-:W-:Y:S01]  /*14a0*/  IMAD.IADD R7, R43, 0x1, R9 ;  /* 0x000000012b077824 */ /* 0x000fe200078e0209 */
[----:B--2---:R-:W-:-:S04]  /*14b0*/  ISETP.GE.U32.AND P1, PT, R42, R40, PT ;  /* 0x000000282a00720c */ /* 0x004fc80003f26070 */
[----:B------:R-:W-:-:S13]  /*14c0*/  ISETP.GE.U32.AND.EX P1, PT, R7, R41, PT, P1 ;  /* 0x000000290700720c */ /* 0x000fda0003f26110 */
[----:B------:R-:W-:Y:S05]  /*14d0*/  @P1 BRA `(.L_x_14) ;  /* 0x0000003400381947 */ /* 0x000fea0003800000 */
[-C--:B------:R-:W-:Y:S01]  /*14e0*/  IMAD R6, R7, R40.reuse, RZ ;  /* 0x0000002807067224 */ /* 0x080fe200078e02ff */
[----:B------:R-:W-:Y:S01]  /*14f0*/  UMOV UR6, UR20 ;  /* 0x0000001400067c82 */ /* 0x000fe20008000000 */
[----:B------:R-:W-:Y:S02]  /*1500*/  UMOV UR7, UR13 ;  /* 0x0000000d00077c82 */ /* 0x000fe40008000000 */
[C---:B------:R-:W-:Y:S02]  /*1510*/  IMAD R9, R42.reuse, R41, R6 ;  /* 0x000000292a097224 */ /* 0x040fe400078e0206 */
[----:B------:R-:W-:-:S04]  /*1520*/  IMAD.WIDE.U32 R40, R42, R40, UR6 ;  /* 0x000000062a287e25 */ /* 0x000fc8000f8e0028 */
[----:B------:R-:W-:Y:S01]  /*1530*/  IMAD.IADD R6, R41, 0x1, R9 ;  /* 0x0000000129067824 */ /* 0x000fe200078e0209 */
[----:B------:R-:W-:Y:S06]  /*1540*/  @!P0 BRA `(.L_x_15) ;  /* 0x00000008003c8947 */ /* 0x000fec0003800000 */
[----:B------:R-:W2:Y:S01]  /*1550*/  LDCU.64 UR14, c[0x0][0x3b8] ;  /* 0x00007700ff0e77ac */ /* 0x000ea20008000a00 */
[----:B------:R-:W-:Y:S01]  /*1560*/  UMOV UR6, URZ ;  /* 0x000000ff00067c82 */ /* 0x000fe20008000000 */
[----:B------:R-:W-:Y:S01]  /*1570*/  UMOV UR7, URZ ;  /* 0x000000ff00077c82 */ /* 0x000fe20008000000 */
[----:B--2---:R-:W-:-:S04]  /*1580*/  UISETP.GE.U32.AND UP1, UPT, UR14, 0x10, UPT ;  /* 0x000000100e00788c */ /* 0x004fc8000bf26070 */
[----:B------:R-:W-:-:S09]  /*1590*/  UISETP.GE.U32.AND.EX UP1, UPT, UR15, URZ, UPT, UP1 ;  /* 0x000000ff0f00728c */ /* 0x000fd2000bf26110 */
[----:B------:R-:W-:Y:S05]  /*15a0*/  BRA.U !UP1, `(.L_x_16) ;  /* 0x0000000109bc7547 */ /* 0x000fea000b800000 */
[----:B------:R-:W2:Y:S01]  /*15b0*/  S2UR UR7, SR_CgaCtaId ;  /* 0x00000000000779c3 */ /* 0x000ea20000008800 */
[----:B------:R-:W-:Y:S01]  /*15c0*/  UMOV UR6, 0x400 ;  /* 0x0000040000067882 */ /* 0x000fe20000000000 */
[----:B------:R-:W3:Y:S01]  /*15d0*/  LDCU UR25, c[0x0][0x3b8] ;  /* 0x00007700ff1977ac */ /* 0x000ee20008000800 */
[----:B------:R-:W4:Y:S01]  /*15e0*/  LDCU.64 UR26, c[0x0][0x388] ;  /* 0x00007100ff1a77ac */ /* 0x000f220008000a00 */
[----:B--2---:R-:W-:-:S03]  /*15f0*/  ULEA UR22, UR7, UR6, 0x18 ;  /* 0x0000000607167291 */ /* 0x004fc6000f8ec0ff */
[----:B------:R-:W-:Y:S01]  /*1600*/  UMOV UR6, URZ ;  /* 0x000000ff00067c82 */ /* 0x000fe20008000000 */
[----:B---34-:R-:W-:-:S08]  /*1610*/  UMOV UR7, URZ ;  /* 0x000000ff00077c82 */ /* 0x018fd00008000000 */
.L_x_17:
[----:B------:R-:W0:Y:S02]  /*1620*/  LDC.64 R12, c[0x0][0x3d0] ;  /* 0x0000f400ff0c7b82 */ /* 0x000e240000000a00 */
[-C--:B01----:R-:W-:Y:S02]  /*1630*/  IMAD R10, R7, R12.reuse, RZ ;  /* 0x0000000c070a7224 */ /* 0x083fe400078e02ff */
[----:B------:R-:W-:-:S04]  /*1640*/  IMAD.WIDE.U32 R8, R42, R12, UR6 ;  /* 0x000000062a087e25 */ /* 0x000fc8000f8e000c */
[----:B------:R-:W-:Y:S01]  /*1650*/  IMAD R11, R42, R13, R10 ;  /* 0x0000000d2a0b7224 */ /* 0x000fe200078e020a */
[----:B------:R-:W-:-:S03]  /*1660*/  LEA R44, P1, R8, UR26, 0x3 ;  /* 0x0000001a082c7c11 */ /* 0x000fc6000f8218ff */
[----:B------:R-:W-:-:S05]  /*1670*/  IMAD.IADD R9, R9, 0x1, R11 ;  /* 0x0000000109097824 */ /* 0x000fca00078e020b */
[----:B------:R-:W-:-:S05]  /*1680*/  LEA.HI.X R45, R8, UR27, R9, 0x3, P1 ;  /* 0x0000001b082d7c11 */ /* 0x000fca00088f1c09 */
[----:B------:R-:W2:Y:S04]  /*1690*/  LDG.E.64 R8, desc[UR16][R44.64] ;  /* 0x000000102c087981 */ /* 0x000ea8000c1e1b00 */
[----:B------:R-:W2:Y:S04]  /*16a0*/  LDG.E.64 R10, desc[UR16][R44.64+0x8] ;  /* 0x000008102c0a7981 */ /* 0x000ea8000c1e1b00 */
[----:B------:R-:W3:Y:S04]  /*16b0*/  LDG.E.64 R12, desc[UR16][R44.64+0x10] ;  /* 0x000010102c0c7981 */ /* 0x000ee8000c1e1b00 */
[----:B------:R-:W3:Y:S04]  /*16c0*/  LDG.E.64 R14, desc[UR16][R44.64+0x18] ;  /* 0x000018102c0e7981 */ /* 0x000ee8000c1e1b00 */
[----:B------:R-:W4:Y:S04]  /*16d0*/  LDG.E.64 R16, desc[UR16][R44.64+0x20] ;  /* 0x000020102c107981 */ /* 0x000f28000c1e1b00 */
        /* <DEDUP_REMOVED lines=11> */
[----:B------:R-:W-:-:S02]  /*1790*/  ULEA UR24, UR6, UR22, 0x3 ;  /* 0x0000001606187291 */ /* 0x000fc4000f8e18ff */
[----:B------:R-:W-:-:S04]  /*17a0*/  UIADD3 UR6, UP1, UPT, UR6, 0x10, URZ ;  /* 0x0000001006067890 */ /* 0x000fc8000ff3e0ff */
[----:B------:R-:W-:-:S03]  /*17b0*/  UIADD3.X UR7, UPT, UPT, URZ, UR7, URZ, UP1, !UPT ;  /* 0x00000007ff077290 */ /* 0x000fc60008ffe4ff */
[----:B--2---:R2:W-:Y:S04]  /*17c0*/  STS.128 [UR24], R8 ;  /* 0x00000008ff007988 */ /* 0x0045e80008000c18 */
[----:B---3--:R2:W-:Y:S04]  /*17d0*/  STS.128 [UR24+0x10], R12 ;  /* 0x0000100cff007988 */ /* 0x0085e80008000c18 */
[----:B----4-:R2:W-:Y:S04]  /*17e0*/  STS.128 [UR24+0x20], R16 ;  /* 0x00002010ff007988 */ /* 0x0105e80008000c18 */
[----:B-----5:R2:W-:Y:S04]  /*17f0*/  STS.128 [UR24+0x30], R20 ;  /* 0x00003014ff007988 */ /* 0x0205e80008000c18 */
[----:B------:R2:W-:Y:S04]  /*1800*/  STS.128 [UR24+0x40], R24 ;  /* 0x00004018ff007988 */ /* 0x0005e80008000c18 */
[----:B------:R2:W-:Y:S04]  /*1810*/  STS.128 [UR24+0x50], R28 ;  /* 0x0000501cff007988 */ /* 0x0005e80008000c18 */
[----:B------:R2:W-:Y:S04]  /*1820*/  STS.128 [UR24+0x60], R32 ;  /* 0x00006020ff007988 */ /* 0x0005e80008000c18 */
[----:B------:R2:W-:Y:S01]  /*1830*/  STS.128 [UR24+0x70], R36 ;  /* 0x00007024ff007988 */ /* 0x0005e20008000c18 */
[----:B------:R-:W-:-:S04]  /*1840*/  ULOP3.LUT UR24, UR25, 0xfffffff0, URZ, 0xc0, !UPT ;  /* 0xfffffff019187892 */ /* 0x000fc8000f8ec0ff */
[----:B------:R-:W-:-:S04]  /*1850*/  UISETP.NE.U32.AND UP1, UPT, UR6, UR24, UPT ;  /* 0x000000180600728c */ /* 0x000fc8000bf25070 */
[----:B------:R-:W-:-:S09]  /*1860*/  UISETP.NE.AND.EX UP1, UPT, UR7, UR15, UPT, UP1 ;  /* 0x0000000f0700728c */ /* 0x000fd2000bf25310 */
[----:B--2---:R-:W-:Y:S05]  /*1870*/  BRA.U UP1, `(.L_x_17) ;  /* 0xfffffffd01687547 */ /* 0x004fea000b83ffff */
[----:B------:R-:W2:Y:S01]  /*1880*/  LDCU UR7, c[0x0][0x3bc] ;  /* 0x00007780ff0777ac */ /* 0x000ea20008000800 */
[----:B------:R-:W-:-:S05]  /*1890*/  UMOV UR6, UR24 ;  /* 0x0000001800067c82 */ /* 0x000fca0008000000 */
.L_x_16:
[----:B------:R-:W-:-:S04]  /*18a0*/  ULOP3.LUT UR14, UR14, 0xf, URZ, 0xc0, !UPT ;  /* 0x0000000f0e0e7892 */ /* 0x000fc8000f8ec0ff */
        /* <DEDUP_REMOVED lines=10> */
[----:B01----:R-:W0:Y:S01]  /*1950*/  LDC.64 R10, c[0x0][0x3d0] ;  /* 0x0000f400ff0a7b82 */ /* 0x003e220000000a00 */
[----:B------:R-:W1:Y:S01]  /*1960*/  LDCU.64 UR14, c[0x0][0x388] ;  /* 0x00007100ff0e77ac */ /* 0x000e620008000a00 */
[-C--:B0-----:R-:W-:Y:S02]  /*1970*/  IMAD R12, R7, R10.reuse, RZ ;  /* 0x0000000a070c7224 */ /* 0x081fe400078e02ff */
[----:B--2---:R-:W-:-:S04]  /*1980*/  IMAD.WIDE.U32 R8, R42, R10, UR6 ;  /* 0x000000062a087e25 */ /* 0x004fc8000f8e000a */
[----:B------:R-:W-:Y:S01]  /*1990*/  IMAD R11, R42, R11, R12 ;  /* 0x0000000b2a0b7224 */ /* 0x000fe200078e020c */
[----:B-1----:R-:W-:-:S03]  /*19a0*/  LEA R24, P1, R8, UR14, 0x3 ;  /* 0x0000000e08187c11 */ /* 0x002fc6000f8218ff */
        /* <DEDUP_REMOVED lines=9> */
[----:B------:R-:W5:Y:S01]  /*1a40*/  LDG.E.64 R22, desc[UR16][R24.64+0x38] ;  /* 0x0000381018167981 */ /* 0x000f62000c1e1b00 */
[----:B------:R-:W0:Y:S01]  /*1a50*/  S2UR UR15, SR_CgaCtaId ;  /* 0x00000000000f79c3 */ /* 0x000e220000008800 */
[----:B------:R-:W-:-:S02]  /*1a60*/  UMOV UR14, 0x400 ;  /* 0x00000400000e7882 */ /* 0x000fc40000000000 */
[----:B0-----:R-:W-:-:S04]  /*1a70*/  ULEA UR14, UR15, UR14, 0x18 ;  /* 0x0000000e0f0e7291 */ /* 0x001fc8000f8ec0ff */
[----:B------:R-:W-:Y:S02]  /*1a80*/  ULEA UR14, UR6, UR14, 0x3 ;  /* 0x0000000e060e7291 */ /* 0x000fe4000f8e18ff */
[----:B------:R-:W-:-:S04]  /*1a90*/  UIADD3 UR6, UP1, UPT, UR6, 0x8, URZ ;  /* 0x0000000806067890 */ /* 0x000fc8000ff3e0ff */
[----:B------:R-:W-:-:S03]  /*1aa0*/  UIADD3.X UR7, UPT, UPT, URZ, UR7, URZ, UP1, !UPT ;  /* 0x00000007ff077290 */ /* 0x000fc60008ffe4ff */
[----:B--2---:R0:W-:Y:S04]  /*1ab0*/  STS.128 [UR14], R8 ;  /* 0x00000008ff007988 */ /* 0x0041e80008000c0e */
[----:B---3--:R0:W-:Y:S04]  /*1ac0*/  STS.128 [UR14+0x10], R12 ;  /* 0x0000100cff007988 */ /* 0x0081e80008000c0e */
[----:B----4-:R0:W-:Y:S04]  /*1ad0*/  STS.128 [UR14+0x20], R16 ;  /* 0x00002010ff007988 */ /* 0x0101e80008000c0e */
[----:B-----5:R0:W-:Y:S02]  /*1ae0*/  STS.128 [UR14+0x30], R20 ;  /* 0x00003014ff007988 */ /* 0x0201e40008000c0e */
.L_x_18:
        /* <DEDUP_REMOVED lines=19> */
[----:B------:R-:W3:Y:S01]  /*1c20*/  LDG.E.64 R18, desc[UR16][R10.64+0x18] ;  /* 0x000018100a127981 */ /* 0x000ee2000c1e1b00 */
[----:B------:R-:W0:Y:S01]  /*1c30*/  S2UR UR15, SR_CgaCtaId ;  /* 0x00000000000f79c3 */ /* 0x000e220000008800 */
[----:B------:R-:W-:-:S02]  /*1c40*/  UMOV UR14, 0x400 ;  /* 0x00000400000e7882 */ /* 0x000fc40000000000 */
[----:B0-----:R-:W-:-:S04]  /*1c50*/  ULEA UR14, UR15, UR14, 0x18 ;  /* 0x0000000e0f0e7291 */ /* 0x001fc8000f8ec0ff */
[----:B------:R-:W-:Y:S02]  /*1c60*/  ULEA UR14, UR6, UR14, 0x3 ;  /* 0x0000000e060e7291 */ /* 0x000fe4000f8e18ff */
[----:B------:R-:W-:-:S04]  /*1c70*/  UIADD3 UR6, UP1, UPT, UR6, 0x4, URZ ;  /* 0x0000000406067890 */ /* 0x000fc8000ff3e0ff */
[----:B------:R-:W-:-:S03]  /*1c80*/  UIADD3.X UR7, UPT, UPT, URZ, UR7, URZ, UP1, !UPT ;  /* 0x00000007ff077290 */ /* 0x000fc60008ffe4ff */
[----:B--2---:R4:W-:Y:S04]  /*1c90*/  STS.128 [UR14], R12 ;  /* 0x0000000cff007988 */ /* 0x0049e80008000c0e */
[----:B---3--:R4:W-:Y:S05]  /*1ca0*/  STS.128 [UR14+0x10], R16 ;  /* 0x00001010ff007988 */ /* 0x0089ea0008000c0e */
.L_x_19:
[----:B------:R-:W-:Y:S05]  /*1cb0*/  BRA.U !UP2, `(.L_x_15) ;  /* 0x000000010a607547 */ /* 0x000fea000b800000 */
[----:B01----:R-:W4:Y:S01]  /*1cc0*/  LDC.64 R10, c[0x0][0x3d0] ;  /* 0x0000f400ff0a7b82 */ /* 0x003f220000000a00 */
[----:B------:R-:W0:Y:S01]  /*1cd0*/  LDCU.64 UR14, c[0x0][0x388] ;  /* 0x00007100ff0e77ac */ /* 0x000e220008000a00 */
[-C--:B----4-:R-:W-:Y:S02]  /*1ce0*/  IMAD R12, R7, R10.reuse, RZ ;  /* 0x0000000a070c7224 */ /* 0x090fe400078e02ff */
[----:B--2---:R-:W-:-:S04]  /*1cf0*/  IMAD.WIDE.U32 R8, R42, R10, UR6 ;  /* 0x000000062a087e25 */ /* 0x004fc8000f8e000a */
[----:B------:R-:W-:Y:S01]  /*1d00*/  IMAD R11, R42, R11, R12 ;  /* 0x0000000b2a0b7224 */ /* 0x000fe200078e020c */
[----:B0-----:R-:W-:-:S04]  /*1d10*/  LEA R10, P1, R8, UR14, 0x3 ;  /* 0x0000000e080a7c11 */ /* 0x001fc8000f8218ff */
[----:B------:R-:W-:-:S04]  /*1d20*/  IADD3 R9, PT, PT, R11, R9, RZ ;  /* 0x000000090b097210 */ /* 0x000fc80007ffe0ff */
[----:B------:R-:W-:-:S05]  /*1d30*/  LEA.HI.X R11, R8, UR15, R9, 0x3, P1 ;  /* 0x0000000f080b7c11 */ /* 0x000fca00088f1c09 */
[----:B------:R-:W2:Y:S01]  /*1d40*/  LDG.E.64 R8, desc[UR16][R10.64] ;  /* 0x000000100a087981 */ /* 0x000ea2000c1e1b00 */
[----:B------:R-:W0:Y:S01]  /*1d50*/  S2UR UR14, SR_CgaCtaId ;  /* 0x00000000000e79c3 */ /* 0x000e220000008800 */
[----:B------:R-:W-:Y:S01]  /*1d60*/  UMOV UR7, 0x400 ;  /* 0x0000040000077882 */ /* 0x000fe20000000000 */
[----:B------:R-:W-:-:S04]  /*1d70*/  UISETP.NE.U32.AND UP1, UPT, UR30, 0x1, UPT ;  /* 0x000000011e00788c */ /* 0x000fc8000bf25070 */
[----:B------:R-:W-:Y:S02]  /*1d80*/  UISETP.NE.AND.EX UP1, UPT, URZ, URZ, UPT, UP1 ;  /* 0x000000ffff00728c */ /* 0x000fe4000bf25310 */
[----:B0-----:R-:W-:-:S04]  /*1d90*/  ULEA UR7, UR14, UR7, 0x18 ;  /* 0x000000070e077291 */ /* 0x001fc8000f8ec0ff */
[----:B------:R-:W-:-:S09]  /*1da0*/  ULEA UR6, UR6, UR7, 0x3 ;  /* 0x0000000706067291 */ /* 0x000fd2000f8e18ff */
[----:B--2---:R3:W-:Y:S01]  /*1db0*/  STS.64 [UR6], R8 ;  /* 0x00000008ff007988 */ /* 0x0047e20008000a06 */
[----:B------:R-:W-:Y:S05]  /*1dc0*/  BRA.U !UP1, `(.L_x_15) ;  /* 0x00000001091c7547 */ /* 0x000fea000b800000 */
[----:B------:R-:W-:Y:S01]  /*1dd0*/  UISETP.NE.U32.AND UP1, UPT, UR30, 0x2, UPT ;  /* 0x000000021e00788c */ /* 0x000fe2000bf25070 */
[----:B------:R-:W2:Y:S03]  /*1de0*/  LDG.E.64 R12, desc[UR16][R10.64+0x8] ;  /* 0x000008100a0c7981 */ /* 0x000ea6000c1e1b00 */
[----:B------:R-:W-:-:S06]  /*1df0*/  UISETP.NE.AND.EX UP1, UPT, URZ, URZ, UPT, UP1 ;  /* 0x000000ffff00728c */ /* 0x000fcc000bf25310 */
[----:B------:R-:W-:-:S13]  /*1e00*/  PLOP3.LUT P1, PT, PT, PT, UP1, 0x80, 0x8 ;  /* 0x000000000008781c */ /* 0x000fda0003f2f018 */
[----:B---3--:R-:W3:Y:S04]  /*1e10*/  @P1 LDG.E.64 R8, desc[UR16][R10.64+0x10] ;  /* 0x000010100a081981 */ /* 0x008ee8000c1e1b00 */
[----:B--2---:R0:W-:Y:S04]  /*1e20*/  STS.64 [UR6+0x8], R12 ;  /* 0x0000080cff007988 */ /* 0x0041e80008000a06 */
[----:B---3--:R0:W-:Y:S02]  /*1e30*/  @P1 STS.64 [UR6+0x10], R8 ;  /* 0x00001008ff001988 */ /* 0x0081e40008000a06 */
.L_x_15:
[----:B------:R-:W2:Y:S01]  /*1e40*/  LDCU.128 UR24, c[0x0][0x3a0] ;  /* 0x00007400ff1877ac */ /* 0x000ea20008000c00 */
[C---:B01----:R-:W-:Y:S01]  /*1e50*/  IMAD.SHL.U32 R10, R42.reuse, 0x8, RZ ;  /* 0x000000082a0a7824 */ /* 0x043fe200078e00ff */
[----:B------:R-:W-:Y:S01]  /*1e60*/  SHF.L.U64.HI R7, R42, 0x3, R7 ;  /* 0x000000032a077819 */ /* 0x000fe20000010207 */
[----:B----4-:R-:W0:Y:S03]  /*1e70*/  LDC.64 R14, c[0x0][0x3c8] ;  /* 0x0000f200ff0e7b82 */ /* 0x010e260000000a00 */
[----:B--2---:R-:W-:-:S04]  /*1e80*/  IADD3 R12, P1, PT, R10, UR24, RZ ;  /* 0x000000180a0c7c10 */ /* 0x004fc8000ff3e0ff */
[----:B------:R-:W-:Y:S02]  /*1e90*/  IADD3.X R13, PT, PT, R7, UR25, RZ, P1, !PT ;  /* 0x00000019070d7c10 */ /* 0x000fe40008ffe4ff */
[----:B------:R-:W-:-:S04]  /*1ea0*/  IADD3 R10, P1, PT, R10, UR26, RZ ;  /* 0x0000001a0a0a7c10 */ /* 0x000fc8000ff3e0ff */
[----:B------:R-:W-:Y:S01]  /*1eb0*/  IADD3.X R11, PT, PT, R7, UR27, RZ, P1, !PT ;  /* 0x0000001b070b7c10 */ /* 0x000fe20008ffe4ff */
[----:B------:R-:W3:Y:S05]  /*1ec0*/  LDG.E.64 R12, desc[UR16][R12.64] ;  /* 0x000000100c0c7981 */ /* 0x000eea000c1e1b00 */
[----:B------:R-:W5:Y:S01]  /*1ed0*/  LDG.E.64 R10, desc[UR16][R10.64] ;  /* 0x000000100a0a7981 */ /* 0x000f62000c1e1b00 */
[----:B0-----:R-:W-:-:S04]  /*1ee0*/  ISETP.NE.U32.AND P1, PT, R14, RZ, PT ;  /* 0x000000ff0e00720c */ /* 0x001fc80003f25070 */
[----:B------:R-:W-:Y:S01]  /*1ef0*/  ISETP.NE.AND.EX P1, PT, R15, RZ, PT, P1 ;  /* 0x000000ff0f00720c */ /* 0x000fe20003f25310 */
[----:B---3--:R-:W-:Y:S02]  /*1f00*/  IMAD.MOV.U32 R8, RZ, RZ, R12 ;  /* 0x000000ffff087224 */ /* 0x008fe400078e000c */
[----:B------:R-:W-:-:S10]  /*1f10*/  IMAD.MOV.U32 R9, RZ, RZ, R13 ;  /* 0x000000ffff097224 */ /* 0x000fd400078e000d */
[----:B------:R-:W-:Y:S05]  /*1f20*/  @!P1 BRA `(.L_x_20) ;  /* 0x0000001000a89947 */ /* 0x000fea0003800000 */
[----:B------:R-:W-:Y:S04]  /*1f30*/  BSSY.RECONVERGENT B0, `(.L_x_20) ;  /* 0x0000129000007945 */ /* 0x000fe80003800200 */
[----:B------:R-:W-:Y:S05]  /*1f40*/  @!P0 BRA `(.L_x_21) ;  /* 0x00000008003c8947 */ /* 0x000fea0003800000 */
[----:B------:R-:W-:Y:S01]  /*1f50*/  IMAD.MOV.U32 R7, RZ, RZ, RZ ;  /* 0x000000ffff077224 */ /* 0x000fe200078e00ff */
[----:B------:R-:W-:Y:S01]  /*1f60*/  MOV R8, R12 ;  /* 0x0000000c00087202 */ /* 0x000fe20000000f00 */
[----:B------:R-:W-:Y:S02]  /*1f70*/  IMAD.MOV.U32 R15, RZ, RZ, RZ ;  /* 0x000000ffff0f7224 */ /* 0x000fe400078e00ff */
[----:B------:R-:W-:-:S07]  /*1f80*/  IMAD.MOV.U32 R9, RZ, RZ, R13 ;  /* 0x000000ffff097224 */ /* 0x000fce00078e000d */
.L_x_30:
[----:B0-----:R-:W0:Y:S02]  /*1f90*/  LDCU.64 UR6, c[0x0][0x398] ;  /* 0x00007300ff0677ac */ /* 0x001e240008000a00 */
[----:B0-----:R-:W-:-:S04]  /*1fa0*/  IADD3 R16, P2, P3, R40, UR6, R7 ;  /* 0x0000000628107c10 */ /* 0x001fc8000fb5e007 */
[----:B------:R-:W-:-:S05]  /*1fb0*/  IADD3.X R17, PT, PT, R6, UR7, R15, P2, P3 ;  /* 0x0000000706117c10 */ /* 0x000fca00097e640f */
[----:B------:R-:W2:Y:S01]  /*1fc0*/  LDG.E.U8 R16, desc[UR16][R16.64] ;  /* 0x0000001010107981 */ /* 0x000ea2000c1e1100 */
[----:B------:R-:W-:Y:S01]  /*1fd0*/  BSSY.RECONVERGENT B2, `(.L_x_22) ;  /* 0x000007d000027945 */ /* 0x000fe20003800200 */
[----:B--2---:R-:W-:-:S13]  /*1fe0*/  ISETP.NE.AND P2, PT, R16, RZ, PT ;  /* 0x000000ff1000720c */ /* 0x004fda0003f45270 */
[----:B------:R-:W-:Y:S01]  /*1ff0*/  @!P2 LEA R21, R7, UR12, 0x3 ;  /* 0x0000000c0715ac11 */ /* 0x000fe2000f8e18ff */
[----:B------:R-:W-:Y:S02]  /*2000*/  @!P2 IMAD.MOV.U32 R18, RZ, RZ, 0x0 ;  /* 0x00000000ff12a424 */ /* 0x000fe400078e00ff */
[----:B------:R-:W-:-:S05]  /*2010*/  @!P2 IMAD.MOV.U32 R19, RZ, RZ, -0x100000 ;  /* 0xfff00000ff13a424 */ /* 0x000fca00078e00ff */
[----:B------:R0:W-:Y:S01]  /*2020*/  @!P2 STS.64 [R21], R18 ;  /* 0x000000121500a388 */ /* 0x0001e20000000a00 */
[----:B------:R-:W-:Y:S05]  /*2030*/  @!P2 BRA `(.L_x_23) ;  /* 0x0000000400d8a947 */ /* 0x000fea0003800000 */
[----:B------:R-:W-:Y:S01]  /*2040*/  LEA R14, R7, UR12, 0x3 ;  /* 0x0000000c070e7c11 */ /* 0x000fe2000f8e18ff */
[----:B------:R-:W1:Y:S04]  /*2050*/  LDCU.64 UR24, c[0x0][0x3b8] ;  /* 0x00007700ff1877ac */ /* 0x000e680008000a00 */
[----:B------:R2:W3:Y:S01]  /*2060*/  LDS.64 R16, [R14] ;  /* 0x000000000e107984 */ /* 0x0004e20000000a00 */
[----:B------:R-:W-:Y:S01]  /*2070*/  UMOV UR6, URZ ;  /* 0x000000ff00067c82 */ /* 0x000fe20008000000 */
[----:B-1----:R-:W-:-:S04]  /*2080*/  UISETP.GE.U32.AND UP1, UPT, UR24, 0x8, UPT ;  /* 0x000000081800788c */ /* 0x002fc8000bf26070 */
[----:B------:R-:W-:-:S09]  /*2090*/  UISETP.GE.U32.AND.EX UP1, UPT, UR25, URZ, UPT, UP1 ;  /* 0x000000ff1900728c */ /* 0x000fd2000bf26110 */
[----:B--2---:R-:W-:Y:S05]  /*20a0*/  BRA.U !UP1, `(.L_x_24) ;  /* 0x0000000109b47547 */ /* 0x004fea000b800000 */
[----:B------:R-:W1:Y:S01]  /*20b0*/  S2UR UR7, SR_CgaCtaId ;  /* 0x00000000000779c3 */ /* 0x000e620000008800 */
[----:B------:R-:W-:Y:S02]  /*20c0*/  UMOV UR6, 0x400 ;  /* 0x0000040000067882 */ /* 0x000fe40000000000 */
[----:B-1----:R-:W-:-:S03]  /*20d0*/  ULEA UR14, UR7, UR6, 0x18 ;  /* 0x00000006070e7291 */ /* 0x002fc6000f8ec0ff */
[----:B------:R-:W-:Y:S01]  /*20e0*/  UMOV UR6, URZ ;  /* 0x000000ff00067c82 */ /* 0x000fe20008000000 */
[----:B------:R-:W-:-:S08]  /*20f0*/  UMOV UR7, URZ ;  /* 0x000000ff00077c82 */ /* 0x000fd00008000000 */
.L_x_25:
[----:B------:R-:W-:Y:S02]  /*2100*/  ULEA UR15, UR6, UR14, 0x3 ;  /* 0x0000000e060f7291 */ /* 0x000fe4000f8e18ff */
[----:B------:R-:W-:Y:S02]  /*2110*/  UIADD3 UR6, UP1, UPT, UR6, 0x8, URZ ;  /* 0x0000000806067890 */ /* 0x000fe4000ff3e0ff */
[----:B------:R-:W-:Y:S02]  /*2120*/  ULEA UR22, UR8, UR15, 0x3 ;  /* 0x0000000f08167291 */ /* 0x000fe4000f8e18ff */
[----:B------:R-:W-:Y:S02]  /*2130*/  UIADD3.X UR7, UPT, UPT, URZ, UR7, URZ, UP1, !UPT ;  /* 0x00000007ff077290 */ /* 0x000fe40008ffe4ff */
[----:B------:R-:W-:Y:S01]  /*2140*/  UISETP.NE.U32.AND UP1, UPT, UR6, UR10, UPT ;  /* 0x0000000a0600728c */ /* 0x000fe2000bf25070 */
[----:B0-----:R-:W-:Y:S03]  /*2150*/  LDS.64 R18, [UR15] ;  /* 0x0000000fff127984 */ /* 0x001fe60008000a00 */
[----:B------:R-:W-:Y:S01]  /*2160*/  UISETP.NE.AND.EX UP1, UPT, UR7, UR25, UPT, UP1 ;  /* 0x000000190700728c */ /* 0x000fe2000bf25310 */
[----:B------:R-:W3:Y:S02]  /*2170*/  LDS.64 R20, [UR22] ;  /* 0x00000016ff147984 */ /* 0x000ee40008000a00 */
[----:B---3--:R-:W-:-:S07]  /*2180*/  DFMA R18, R18, R20, R16 ;  /* 0x000000141212722b */ /* 0x008fce0000000010 */
[----:B------:R-:W-:Y:S04]  /*2190*/  STS.64 [R14], R18 ;  /* 0x000000120e007388 */ /* 0x000fe80000000a00 */
[----:B-1----:R-:W-:Y:S04]  /*21a0*/  LDS.64 R16, [UR15+0x8] ;  /* 0x0000080fff107984 */ /* 0x002fe80008000a00 */
[----:B------:R-:W0:Y:S02]  /*21b0*/  LDS.64 R20, [UR22+0x8] ;  /* 0x00000816ff147984 */ /* 0x000e240008000a00 */
[----:B0-----:R-:W-:-:S07]  /*21c0*/  DFMA R16, R16, R20, R18 ;  /* 0x000000141010722b */ /* 0x001fce0000000012 */
[----:B------:R-:W-:Y:S04]  /*21d0*/  STS.64 [R14], R16 ;  /* 0x000000100e007388 */ /* 0x000fe80000000a00 */
[----:B------:R-:W-:Y:S04]  /*21e0*/  LDS.64 R20, [UR15+0x10] ;  /* 0x0000100fff147984 */ /* 0x000fe80008000a00 */
        /* <DEDUP_REMOVED lines=22> */
[----:B------:R1:W-:Y:S01]  /*2350*/  STS.64 [R14], R16 ;  /* 0x000000100e007388 */ /* 0x0003e20000000a00 */
[----:B------:R-:W-:Y:S05]  /*2360*/  BRA.U UP1, `(.L_x_25) ;  /* 0xfffffffd01647547 */ /* 0x000fea000b83ffff */
[----:B------:R-:W-:-:S05]  /*2370*/  UMOV UR6, UR10 ;  /* 0x0000000a00067c82 */ /* 0x000fca0008000000 */
.L_x_24:
        /* <DEDUP_REMOVED lines=10> */
[----:B------:R-:W2:Y:S01]  /*2420*/  S2UR UR14, SR_CgaCtaId ;  /* 0x00000000000e79c3 */ /* 0x000ea20000008800 */
[----:B------:R-:W-:Y:S02]  /*2430*/  UMOV UR7, 0x400 ;  /* 0x0000040000077882 */ /* 0x000fe40000000000 */
[----:B--2---:R-:W-:-:S04]  /*2440*/  ULEA UR7, UR14, UR7, 0x18 ;  /* 0x000000070e077291 */ /* 0x004fc8000f8ec0ff */
[----:B------:R-:W-:Y:S02]  /*2450*/  ULEA UR7, UR6, UR7, 0x3 ;  /* 0x0000000706077291 */ /* 0x000fe4000f8e18ff */
[----:B------:R-:W-:Y:S02]  /*2460*/  UIADD3 UR6, UPT, UPT, UR6, 0x4, URZ ;  /* 0x0000000406067890 */ /* 0x000fe4000fffe0ff */
[----:B------:R-:W-:-:S05]  /*2470*/  ULEA UR14, UR8, UR7, 0x3 ;  /* 0x00000007080e7291 */ /* 0x000fca000f8e18ff */
[----:B0-----:R-:W-:Y:S04]  /*2480*/  LDS.64 R18, [UR7] ;  /* 0x00000007ff127984 */ /* 0x001fe80008000a00 */
        /* <DEDUP_REMOVED lines=14> */
[----:B------:R2:W-:Y:S04]  /*2570*/  STS.64 [R14], R16 ;  /* 0x000000100e007388 */ /* 0x0005e80000000a00 */
.L_x_27:
[----:B------:R-:W-:Y:S05]  /*2580*/  BRA.U !UP2, `(.L_x_26) ;  /* 0x000000010a707547 */ /* 0x000fea000b800000 */
[----:B------:R-:W-:Y:S02]  /*2590*/  UISETP.NE.U32.AND UP2, UPT, UR30, 0x1, UPT ;  /* 0x000000011e00788c */ /* 0x000fe4000bf45070 */
[----:B------:R-:W-:Y:S02]  /*25a0*/  UISETP.NE.U32.AND UP1, UPT, UR11, URZ, UPT ;  /* 0x000000ff0b00728c */ /* 0x000fe4000bf25070 */
[----:B------:R-:W-:Y:S02]  /*25b0*/  UISETP.NE.AND.EX UP2, UPT, URZ, URZ, UPT, UP2 ;  /* 0x000000ffff00728c */ /* 0x000fe4000bf45320 */
[----:B------:R-:W-:-:S07]  /*25c0*/  UISETP.NE.AND.EX UP1, UPT, URZ, URZ, UPT, UP1 ;  /* 0x000000ffff00728c */ /* 0x000fce000bf25310 */
[----:B------:R-:W-:Y:S05]  /*25d0*/  BRA.U !UP2, `(.L_x_28) ;  /* 0x000000010a387547 */ /* 0x000fea000b800000 */
[----:B------:R-:W4:Y:S01]  /*25e0*/  S2UR UR14, SR_CgaCtaId ;  /* 0x00000000000e79c3 */ /* 0x000f220000008800 */
[----:B------:R-:W-:Y:S02]  /*25f0*/  UMOV UR7, 0x400 ;  /* 0x0000040000077882 */ /* 0x000fe40000000000 */
[----:B----4-:R-:W-:-:S04]  /*2600*/  ULEA UR7, UR14, UR7, 0x18 ;  /* 0x000000070e077291 */ /* 0x010fc8000f8ec0ff */
[----:B------:R-:W-:Y:S02]  /*2610*/  ULEA UR7, UR6, UR7, 0x3 ;  /* 0x0000000706077291 */ /* 0x000fe4000f8e18ff */
[----:B------:R-:W-:Y:S02]  /*2620*/  UIADD3 UR6, UPT, UPT, UR6, 0x2, URZ ;  /* 0x0000000206067890 */ /* 0x000fe4000fffe0ff */
[----:B------:R-:W-:-:S05]  /*2630*/  ULEA UR14, UR8, UR7, 0x3 ;  /* 0x00000007080e7291 */ /* 0x000fca000f8e18ff */
[----:B0-----:R-:W-:Y:S04]  /*2640*/  LDS.64 R18, [UR7] ;  /* 0x00000007ff127984 */ /* 0x001fe80008000a00 */
[----:B------:R-:W3:Y:S02]  /*2650*/  LDS.64 R20, [UR14] ;  /* 0x0000000eff147984 */ /* 0x000ee40008000a00 */
[----:B---3--:R-:W-:-:S07]  /*2660*/  DFMA R18, R18, R20, R16 ;  /* 0x000000141212722b */ /* 0x008fce0000000010 */
[----:B------:R-:W-:Y:S04]  /*2670*/  STS.64 [R14], R18 ;  /* 0x000000120e007388 */ /* 0x000fe80000000a00 */
[----:B-12---:R-:W-:Y:S04]  /*2680*/  LDS.64 R16, [UR7+0x8] ;  /* 0x00000807ff107984 */ /* 0x006fe80008000a00 */
[----:B------:R-:W0:Y:S02]  /*2690*/  LDS.64 R20, [UR14+0x8] ;  /* 0x0000080eff147984 */ /* 0x000e240008000a00 */
[----:B0-----:R-:W-:-:S07]  /*26a0*/  DFMA R16, R16, R20, R18 ;  /* 0x000000141010722b */ /* 0x001fce0000000012 */
[----:B------:R4:W-:Y:S04]  /*26b0*/  STS.64 [R14], R16 ;  /* 0x000000100e007388 */ /* 0x0009e80000000a00 */
.L_x_28:
[----:B------:R-:W-:Y:S05]  /*26c0*/  BRA.U !UP1, `(.L_x_26) ;  /* 0x0000000109207547 */ /* 0x000fea000b800000 */
[----:B------:R-:W0:Y:S01]  /*26d0*/  S2UR UR14, SR_CgaCtaId ;  /* 0x00000000000e79c3 */ /* 0x000e220000008800 */
[----:B------:R-:W-:Y:S02]  /*26e0*/  UMOV UR7, 0x400 ;  /* 0x0000040000077882 */ /* 0x000fe40000000000 */
[----:B0-----:R-:W-:-:S04]  /*26f0*/  ULEA UR7, UR14, UR7, 0x18 ;  /* 0x000000070e077291 */ /* 0x001fc8000f8ec0ff */
[----:B------:R-:W-:-:S04]  /*2700*/  ULEA UR6, UR6, UR7, 0x3 ;  /* 0x0000000706067291 */ /* 0x000fc8000f8e18ff */
[----:B------:R-:W-:-:S05]  /*2710*/  ULEA UR7, UR8, UR6, 0x3 ;  /* 0x0000000608077291 */ /* 0x000fca000f8e18ff */
[----:B------:R-:W-:Y:S04]  /*2720*/  LDS.64 R18, [UR6] ;  /* 0x00000006ff127984 */ /* 0x000fe80008000a00 */
[----:B------:R-:W1:Y:S02]  /*2730*/  LDS.64 R20, [UR7] ;  /* 0x00000007ff147984 */ /* 0x000e640008000a00 */
[----:B-1234-:R-:W-:-:S11]  /*2740*/  DFMA R16, R18, R20, R16 ;  /* 0x000000141210722b */ /* 0x01efd60000000010 */
.L_x_26:
[----:B-1234-:R-:W-:-:S07]  /*2750*/  DMUL R16, R16, UR18 ;  /* 0x0000001210107c28 */ /* 0x01efce0008000000 */
[----:B------:R1:W-:Y:S01]  /*2760*/  STS.64 [R14], R16 ;  /* 0x000000100e007388 */ /* 0x0003e20000000a00 */
[----:B------:R-:W-:-:S14]  /*2770*/  DSETP.GT.AND P2, PT, R16, R8, PT ;  /* 0x000000081000722a */ /* 0x000fdc0003f44000 */
[----:B------:R-:W-:Y:S02]  /*2780*/  @P2 IMAD.MOV.U32 R8, RZ, RZ, R16 ;  /* 0x000000ffff082224 */ /* 0x000fe400078e0010 */
[----:B-1----:R-:W-:-:S07]  /*2790*/  @P2 IMAD.MOV.U32 R9, RZ, RZ, R17 ;  /* 0x000000ffff092224 */ /* 0x002fce00078e0011 */
.L_x_23:
[----:B------:R-:W-:Y:S05]  /*27a0*/  BSYNC.RECONVERGENT B2 ;  /* 0x0000000000027941 */ /* 0x000fea0003800200 */
.L_x_22:
[----:B------:R-:W1:Y:S01]  /*27b0*/  LDCU.64 UR6, c[0x0][0x3c8] ;  /* 0x00007900ff0677ac */ /* 0x000e620008000a00 */
[----:B------:R-:W-:-:S04]  /*27c0*/  IADD3 R7, P2, PT, R7, 0x1, RZ ;  /* 0x0000000107077810 */ /* 0x000fc80007f5e0ff */
[----:B------:R-:W-:Y:S01]  /*27d0*/  IADD3.X R14, PT, PT, RZ, R15, RZ, P2, !PT ;  /* 0x0000000fff0e7210 */ /* 0x000fe200017fe4ff */
[----:B-1----:R-:W-:Y:S01]  /*27e0*/  IMAD.U32 R15, RZ, RZ, UR7 ;  /* 0x00000007ff0f7e24 */ /* 0x002fe2000f8e00ff */
[----:B------:R-:W-:-:S04]  /*27f0*/  ISETP.NE.U32.AND P2, PT, R7, UR6, PT ;  /* 0x0000000607007c0c */ /* 0x000fc8000bf45070 */
[----:B------:R-:W-:-:S13]  /*2800*/  ISETP.NE.AND.EX P2, PT, R14, R15, PT, P2 ;  /* 0x0000000f0e00720c */ /* 0x000fda0003f45320 */
[----:B------:R-:W-:Y:S05]  /*2810*/  @!P2 BRA `(.L_x_29) ;  /* 0x000000080068a947 */ /* 0x000fea0003800000 */
[----:B------:R-:W-:Y:S01]  /*2820*/  IMAD.MOV.U32 R15, RZ, RZ, R14 ;  /* 0x000000ffff0f7224 */ /* 0x000fe200078e000e */
[----:B------:R-:W-:Y:S06]  /*2830*/  BRA `(.L_x_30) ;  /* 0xfffffff400d47947 */ /* 0x000fec000383ffff */
.L_x_21:
[----:B------:R-:W-:Y:S01]  /*2840*/  ISETP.GE.U32.AND P2, PT, R14, 0x4, PT ;  /* 0x000000040e00780c */ /* 0x000fe20003f46070 */
[----:B------:R-:W-:Y:S01]  /*2850*/  IMAD.MOV.U32 R7, RZ, RZ, RZ ;  /* 0x000000ffff077224 */ /* 0x000fe200078e00ff */
[----:B------:R-:W-:Y:S01]  /*2860*/  MOV R9, R13 ;  /* 0x0000000d00097202 */ /* 0x000fe20000000f00 */
[----:B------:R-:W-:Y:S01]  /*2870*/  IMAD.MOV.U32 R17, RZ, RZ, RZ ;  /* 0x000000ffff117224 */ /* 0x000fe200078e00ff */
[----:B------:R-:W-:Y:S01]  /*2880*/  ISETP.GE.U32.AND.EX P2, PT, R15, RZ, PT, P2 ;  /* 0x000000ff0f00720c */ /* 0x000fe20003f46120 */
[----:B------:R-:W-:-:S12]  /*2890*/  IMAD.MOV.U32 R8, RZ, RZ, R12 ;  /* 0x000000ffff087224 */ /* 0x000fd800078e000c */
[----:B------:R-:W-:Y:S05]  /*28a0*/  @!P2 BRA `(.L_x_31) ;  /* 0x000000040050a947 */ /* 0x000fea0003800000 */
[----:B------:R-:W0:Y:S01]  /*28b0*/  LDC R20, c[0x0][0x3cc] ;  /* 0x0000f300ff147b82 */ /* 0x000e220000000800 */
[----:B------:R-:W-:Y:S02]  /*28c0*/  IMAD.MOV.U32 R7, RZ, RZ, RZ ;  /* 0x000000ffff077224 */ /* 0x000fe400078e00ff */
[----:B------:R-:W-:Y:S02]  /*28d0*/  IMAD.MOV.U32 R14, RZ, RZ, RZ ;  /* 0x000000ffff0e7224 */ /* 0x000fe400078e00ff */
[----:B------:R-:W-:Y:S02]  /*28e0*/  IMAD.MOV.U32 R8, RZ, RZ, R12 ;  /* 0x000000ffff087224 */ /* 0x000fe400078e000c */
[----:B------:R-:W-:Y:S01]  /*28f0*/  IMAD.MOV.U32 R9, RZ, RZ, R13 ;  /* 0x000000ffff097224 */ /* 0x000fe200078e000d */
[----:B------:R-:W1:Y:S06]  /*2900*/  LDC R23, c[0x0][0x3c8] ;  /* 0x0000f200ff177b82 */ /* 0x000e6c0000000800 */
.L_x_44:
[----:B--2---:R-:W2:Y:S02]  /*2910*/  LDCU.64 UR6, c[0x0][0x398] ;  /* 0x00007300ff0677ac */ /* 0x004ea40008000a00 */
[----:B--2---:R-:W-:Y:S01]  /*2920*/  IADD3 R16, P2, P3, R40, UR6, R7 ;  /* 0x0000000628107c10 */ /* 0x004fe2000fb5e007 */
[----:B------:R-:W2:Y:S03]  /*2930*/  LDCU UR6, c[0x0][0x3cc] ;  /* 0x00007980ff0677ac */ /* 0x000ea60008000800 */
[----:B------:R-:W-:-:S05]  /*2940*/  IADD3.X R17, PT, PT, R6, UR7, R14, P2, P3 ;  /* 0x0000000706117c10 */ /* 0x000fca00097e640e */
[----:B-1----:R-:W3:Y:S01]  /*2950*/  LDG.E.U8 R18, desc[UR16][R16.64] ;  /* 0x0000001010127981 */ /* 0x002ee2000c1e1100 */
[C---:B------:R-:W-:Y:S01]  /*2960*/  LEA R21, R7.reuse, UR12, 0x3 ;  /* 0x0000000c07157c11 */ /* 0x040fe2000f8e18ff */
[----:B------:R-:W-:Y:S01]  /*2970*/  BSSY.RECONVERGENT B2, `(.L_x_32) ;  /* 0x0000014000027945 */ /* 0x000fe20003800200 */
[----:B------:R-:W-:Y:S02]  /*2980*/  IADD3 R7, P2, PT, R7, 0x4, RZ ;  /* 0x0000000407077810 */ /* 0x000fe40007f5e0ff */
[----:B-1----:R-:W-:Y:S02]  /*2990*/  LOP3.LUT R22, R23, 0xfffffffc, RZ, 0xc0, !PT ;  /* 0xfffffffc17167812 */ /* 0x002fe400078ec0ff */
[----:B------:R-:W-:Y:S02]  /*29a0*/  IADD3.X R14, PT, PT, RZ, R14, RZ, P2, !PT ;  /* 0x0000000eff0e7210 */ /* 0x000fe400017fe4ff */
[----:B------:R-:W-:Y:S01]  /*29b0*/  ISETP.NE.U32.AND P2, PT, R7, R22, PT ;  /* 0x000000160700720c */ /* 0x000fe20003f45070 */
[----:B--2---:R-:W-:-:S05]  /*29c0*/  IMAD.U32 R15, RZ, RZ, UR6 ;  /* 0x00000006ff0f7e24 */ /* 0x004fca000f8e00ff */
[----:B------:R-:W-:Y:S02]  /*29d0*/  ISETP.NE.AND.EX P2, PT, R14, R15, PT, P2 ;  /* 0x0000000f0e00720c */ /* 0x000fe40003f45320 */
[----:B---3--:R-:W-:-:S13]  /*29e0*/  ISETP.NE.AND P3, PT, R18, RZ, PT ;  /* 0x000000ff1200720c */ /* 0x008fda0003f65270 */
[----:B------:R-:W-:Y:S05]  /*29f0*/  @!P3 BRA `(.L_x_33) ;  /* 0x000000000020b947 */ /* 0x000fea0003800000 */
[----:B------:R-:W1:Y:S02]  /*2a00*/  LDS.64 R18, [R21] ;  /* 0x0000000015127984 */ /* 0x000e640000000a00 */
[----:B-1----:R-:W-:-:S07]  /*2a10*/  DMUL R18, R18, UR18 ;  /* 0x0000001212127c28 */ /* 0x002fce0008000000 */
[----:B------:R2:W-:Y:S01]  /*2a20*/  STS.64 [R21], R18 ;  /* 0x0000001215007388 */ /* 0x0005e20000000a00 */
[----:B------:R-:W-:-:S14]  /*2a30*/  DSETP.GT.AND P3, PT, R18, R8, PT ;  /* 0x000000081200722a */ /* 0x000fdc0003f64000 */
[----:B--2---:R-:W-:Y:S05]  /*2a40*/  @!P3 BRA `(.L_x_34) ;  /* 0x000000000018b947 */ /* 0x004fea0003800000 */
[----:B------:R-:W-:Y:S02]  /*2a50*/  IMAD.MOV.U32 R8, RZ, RZ, R18 ;  /* 0x000000ffff087224 */ /* 0x000fe400078e0012 */
[----:B------:R-:W-:Y:S01]  /*2a60*/  IMAD.MOV.U32 R9, RZ, RZ, R19 ;  /* 0x000000ffff097224 */ /* 0x000fe200078e0013 */
[----:B------:R-:W-:Y:S06]  /*2a70*/  BRA `(.L_x_34) ;  /* 0x00000000000c7947 */ /* 0x000fec0003800000 */
.L_x_33:
[----:B------:R-:W-:Y:S02]  /*2a80*/  IMAD.MOV.U32 R18, RZ, RZ, 0x0 ;  /* 0x00000000ff127424 */ /* 0x000fe400078e00ff */
[----:B------:R-:W-:-:S05]  /*2a90*/  IMAD.MOV.U32 R19, RZ, RZ, -0x100000 ;  /* 0xfff00000ff137424 */ /* 0x000fca00078e00ff */
[----:B------:R1:W-:Y:S02]  /*2aa0*/  STS.64 [R21], R18 ;  /* 0x0000001215007388 */ /* 0x0003e40000000a00 */
.L_x_34:
[----:B------:R-:W-:Y:S05]  /*2ab0*/  BSYNC.RECONVERGENT B2 ;  /* 0x0000000000027941 */ /* 0x000fea0003800200 */
.L_x_32:
[----:B-1----:R-:W2:Y:S01]  /*2ac0*/  LDG.E.U8 R18, desc[UR16][R16.64+0x1] ;  /* 0x0000011010127981 */ /* 0x002ea2000c1e1100 */
[----:B------:R-:W-:Y:S01]  /*2ad0*/  BSSY.RECONVERGENT B2, `(.L_x_35) ;  /* 0x000000e000027945 */ /* 0x000fe20003800200 */
[----:B--2---:R-:W-:-:S13]  /*2ae0*/  ISETP.NE.AND P3, PT, R18, RZ, PT ;  /* 0x000000ff1200720c */ /* 0x004fda0003f65270 */
[----:B------:R-:W-:Y:S05]  /*2af0*/  @!P3 BRA `(.L_x_36) ;  /* 0x000000000020b947 */ /* 0x000fea0003800000 */
[----:B------:R-:W1:Y:S02]  /*2b00*/  LDS.64 R18, [R21+0x8] ;  /* 0x0000080015127984 */ /* 0x000e640000000a00 */
[----:B-1----:R-:W-:-:S07]  /*2b10*/  DMUL R18, R18, UR18 ;  /* 0x0000001212127c28 */ /* 0x002fce0008000000 */
[----:B------:R1:W-:Y:S01]  /*2b20*/  STS.64 [R21+0x8], R18 ;  /* 0x0000081215007388 */ /* 0x0003e20000000a00 */
[----:B------:R-:W-:-:S14]  /*2b30*/  DSETP.GT.AND P3, PT, R18, R8, PT ;  /* 0x000000081200722a */ /* 0x000fdc0003f64000 */
[----:B-1----:R-:W-:Y:S05]  /*2b40*/  @!P3 BRA `(.L_x_37) ;  /* 0x000000000018b947 */ /* 0x002fea0003800000 */
[----:B------:R-:W-:Y:S01]  /*2b50*/  IMAD.MOV.U32 R8, RZ, RZ, R18 ;  /* 0x000000ffff087224 */ /* 0x000fe200078e0012 */
[----:B------:R-:W-:Y:S01]  /*2b60*/  MOV R9, R19 ;  /* 0x0000001300097202 */ /* 0x000fe20000000f00 */
[----:B------:R-:W-:Y:S06]  /*2b70*/  BRA `(.L_x_37) ;  /* 0x00000000000c7947 */ /* 0x000fec0003800000 */
.L_x_36:
[----:B------:R-:W-:Y:S02]  /*2b80*/  IMAD.MOV.U32 R18, RZ, RZ, 0x0 ;  /* 0x00000000ff127424 */ /* 0x000fe400078e00ff */
[----:B------:R-:W-:-:S05]  /*2b90*/  IMAD.MOV.U32 R19, RZ, RZ, -0x100000 ;  /* 0xfff00000ff137424 */ /* 0x000fca00078e00ff */
[----:B------:R1:W-:Y:S02]  /*2ba0*/  STS.64 [R21+0x8], R18 ;  /* 0x0000081215007388 */ /* 0x0003e40000000a00 */
.L_x_37:
[----:B------:R-:W-:Y:S05]  /*2bb0*/  BSYNC.RECONVERGENT B2 ;  /* 0x0000000000027941 */ /* 0x000fea0003800200 */
.L_x_35:
        /* <DEDUP_REMOVED lines=8> */
[----:B--2---:R-:W-:Y:S05]  /*2c40*/  @!P3 BRA `(.L_x_40) ;  /* 0x000000000018b947 */ /* 0x004fea0003800000 */
[----:B------:R-:W-:Y:S02]  /*2c50*/  IMAD.MOV.U32 R8, RZ, RZ, R18 ;  /* 0x000000ffff087224 */ /* 0x000fe400078e0012 */
[----:B------:R-:W-:Y:S01]  /*2c60*/  IMAD.MOV.U32 R9, RZ, RZ, R19 ;  /* 0x000000ffff097224 */ /* 0x000fe200078e0013 */
[----:B------:R-:W-:Y:S06]  /*2c70*/  BRA `(.L_x_40) ;  /* 0x00000000000c7947 */ /* 0x000fec0003800000 */
.L_x_39:
[----:B------:R-:W-:Y:S01]  /*2c80*/  IMAD.MOV.U32 R18, RZ, RZ, 0x0 ;  /* 0x00000000ff127424 */ /* 0x000fe200078e00ff */
[----:B------:R-:W-:-:S05]  /*2c90*/  MOV R19, 0xfff00000 ;  /* 0xfff0000000137802 */ /* 0x000fca0000000f00 */
[----:B------:R1:W-:Y:S02]  /*2ca0*/  STS.64 [R21+0x10], R18 ;  /* 0x0000101215007388 */ /* 0x0003e40000000a00 */
.L_x_40:
[----:B------:R-:W-:Y:S05]  /*2cb0*/  BSYNC.RECONVERGENT B2 ;  /* 0x0000000000027941 */ /* 0x000fea0003800200 */
.L_x_38:
[----:B------:R-:W2:Y:S01]  /*2cc0*/  LDG.E.U8 R16, desc[UR16][R16.64+0x3] ;  /* 0x0000031010107981 */ /* 0x000ea2000c1e1100 */
[----:B------:R-:W-:Y:S01]  /*2cd0*/  BSSY.RECONVERGENT B2, `(.L_x_41) ;  /* 0x000000e000027945 */ /* 0x000fe20003800200 */
[----:B--2---:R-:W-:-:S13]  /*2ce0*/  ISETP.NE.AND P3, PT, R16, RZ, PT ;  /* 0x000000ff1000720c */ /* 0x004fda0003f65270 */
[----:B------:R-:W-:Y:S05]  /*2cf0*/  @!P3 BRA `(.L_x_42) ;  /* 0x000000000020b947 */ /* 0x000fea0003800000 */
[----:B------:R-:W2:Y:S02]  /*2d00*/  LDS.64 R16, [R21+0x18] ;  /* 0x0000180015107984 */ /* 0x000ea40000000a00 */
[----:B--2---:R-:W-:-:S07]  /*2d10*/  DMUL R16, R16, UR18 ;  /* 0x0000001210107c28 */ /* 0x004fce0008000000 */
[----:B------:R3:W-:Y:S01]  /*2d20*/  STS.64 [R21+0x18], R16 ;  /* 0x0000181015007388 */ /* 0x0007e20000000a00 */
[----:B------:R-:W-:-:S14]  /*2d30*/  DSETP.GT.AND P3, PT, R16, R8, PT ;  /* 0x000000081000722a */ /* 0x000fdc0003f64000 */
[----:B---3--:R-:W-:Y:S05]  /*2d40*/  @!P3 BRA `(.L_x_43) ;  /* 0x000000000018b947 */ /* 0x008fea0003800000 */
[----:B------:R-:W-:Y:S02]  /*2d50*/  IMAD.MOV.U32 R8, RZ, RZ, R16 ;  /* 0x000000ffff087224 */ /* 0x000fe400078e0010 */
[----:B------:R-:W-:Y:S01]  /*2d60*/  IMAD.MOV.U32 R9, RZ, RZ, R17 ;  /* 0x000000ffff097224 */ /* 0x000fe200078e0011 */
[----:B------:R-:W-:Y:S06]  /*2d70*/  BRA `(.L_x_43) ;  /* 0x00000000000c7947 */ /* 0x000fec0003800000 */
.L_x_42:
[----:B------:R-:W-:Y:S02]  /*2d80*/  IMAD.MOV.U32 R16, RZ, RZ, 0x0 ;  /* 0x00000000ff107424 */ /* 0x000fe400078e00ff */
[----:B------:R-:W-:-:S05]  /*2d90*/  IMAD.MOV.U32 R17, RZ, RZ, -0x100000 ;  /* 0xfff00000ff117424 */ /* 0x000fca00078e00ff */
[----:B------:R2:W-:Y:S02]  /*2da0*/  STS.64 [R21+0x18], R16 ;  /* 0x0000181015007388 */ /* 0x0005e40000000a00 */
.L_x_43:
[----:B------:R-:W-:Y:S05]  /*2db0*/  BSYNC.RECONVERGENT B2 ;  /* 0x0000000000027941 */ /* 0x000fea0003800200 */
.L_x_41:
[----:B------:R-:W-:Y:S05]  /*2dc0*/  @P2 BRA `(.L_x_44) ;  /* 0xfffffff800d02947 */ /* 0x000fea000383ffff */
[----:B------:R-:W-:Y:S01]  /*2dd0*/  IMAD.MOV.U32 R7, RZ, RZ, R22 ;  /* 0x000000ffff077224 */ /* 0x000fe200078e0016 */
[----:B0-2---:R-:W-:-:S07]  /*2de0*/  MOV R17, R20 ;  /* 0x0000001400117202 */ /* 0x005fce0000000f00 */
.L_x_31:
[----:B------:R-:W0:Y:S02]  /*2df0*/  LDC R14, c[0x0][0x3c8] ;  /* 0x0000f200ff0e7b82 */ /* 0x000e240000000800 */
[----:B0-----:R-:W-:-:S04]  /*2e00*/  LOP3.LUT R14, R14, 0x3, RZ, 0xc0, !PT ;  /* 0x000000030e0e7812 */ /* 0x001fc800078ec0ff */
[----:B------:R-:W-:-:S04]  /*2e10*/  ISETP.NE.U32.AND P2, PT, R14, RZ, PT ;  /* 0x000000ff0e00720c */ /* 0x000fc80003f45070 */
[----:B------:R-:W-:-:S13]  /*2e20*/  ISETP.NE.AND.EX P2, PT, RZ, RZ, PT, P2 ;  /* 0x000000ffff00720c */ /* 0x000fda0003f45320 */
[----:B------:R-:W-:Y:S05]  /*2e30*/  @!P2 BRA `(.L_x_29) ;  /* 0x0000000000e0a947 */ /* 0x000fea0003800000 */
[----:B------:R-:W0:Y:S02]  /*2e40*/  LDCU.64 UR6, c[0x0][0x398] ;  /* 0x00007300ff0677ac */ /* 0x000e240008000a00 */
[----:B0-----:R-:W-:-:S04]  /*2e50*/  IADD3 R40, P2, P3, R40, UR6, R7 ;  /* 0x0000000628287c10 */ /* 0x001fc8000fb5e007 */
[----:B------:R-:W-:-:S05]  /*2e60*/  IADD3.X R41, PT, PT, R6, UR7, R17, P2, P3 ;  /* 0x0000000706297c10 */ /* 0x000fca00097e6411 */
[----:B------:R-:W2:Y:S01]  /*2e70*/  LDG.E.U8 R6, desc[UR16][R40.64] ;  /* 0x0000001028067981 */ /* 0x000ea2000c1e1100 */
[----:B------:R-:W-:Y:S01]  /*2e80*/  BSSY.RECONVERGENT B2, `(.L_x_45) ;  /* 0x000000f000027945 */ /* 0x000fe20003800200 */
[----:B------:R-:W-:Y:S02]  /*2e90*/  LEA R17, R7, UR12, 0x3 ;  /* 0x0000000c07117c11 */ /* 0x000fe4000f8e18ff */
[----:B--2---:R-:W-:-:S13]  /*2ea0*/  ISETP.NE.AND P2, PT, R6, RZ, PT ;  /* 0x000000ff0600720c */ /* 0x004fda0003f45270 */
[----:B------:R-:W-:Y:S05]  /*2eb0*/  @!P2 BRA `(.L_x_46) ;  /* 0x000000000020a947 */ /* 0x000fea0003800000 */
[----:B------:R-:W0:Y:S02]  /*2ec0*/  LDS.64 R6, [R17] ;  /* 0x0000000011067984 */ /* 0x000e240000000a00 */
[----:B0-----:R-:W-:-:S07]  /*2ed0*/  DMUL R6, R6, UR18 ;  /* 0x0000001206067c28 */ /* 0x001fce0008000000 */
[----:B------:R2:W-:Y:S01]  /*2ee0*/  STS.64 [R17], R6 ;  /* 0x0000000611007388 */ /* 0x0005e20000000a00 */
[----:B------:R-:W-:-:S14]  /*2ef0*/  DSETP.GT.AND P2, PT, R6, R8, PT ;  /* 0x000000080600722a */ /* 0x000fdc0003f44000 */
[----:B--2---:R-:W-:Y:S05]  /*2f00*/  @!P2 BRA `(.L_x_47) ;  /* 0x000000000018a947 */ /* 0x004fea0003800000 */
[----:B------:R-:W-:Y:S02]  /*2f10*/  IMAD.MOV.U32 R8, RZ, RZ, R6 ;  /* 0x000000ffff087224 */ /* 0x000fe400078e0006 */
[----:B------:R-:W-:Y:S01]  /*2f20*/  IMAD.MOV.U32 R9, RZ, RZ, R7 ;  /* 0x000000ffff097224 */ /* 0x000fe200078e0007 */
[----:B------:R-:W-:Y:S06]  /*2f30*/  BRA `(.L_x_47) ;  /* 0x00000000000c7947 */ /* 0x000fec0003800000 */
.L_x_46:
[----:B------:R-:W-:Y:S02]  /*2f40*/  IMAD.MOV.U32 R6, RZ, RZ, 0x0 ;  /* 0x00000000ff067424 */ /* 0x000fe400078e00ff */
[----:B------:R-:W-:-:S05]  /*2f50*/  IMAD.MOV.U32 R7, RZ, RZ, -0x100000 ;  /* 0xfff00000ff077424 */ /* 0x000fca00078e00ff */
[----:B------:R0:W-:Y:S02]  /*2f60*/  STS.64 [R17], R6 ;  /* 0x0000000611007388 */ /* 0x0001e40000000a00 */
.L_x_47:
[----:B------:R-:W-:Y:S05]  /*2f70*/  BSYNC.RECONVERGENT B2 ;  /* 0x0000000000027941 */ /* 0x000fea0003800200 */
.L_x_45:
[----:B------:R-:W-:-:S04]  /*2f80*/  ISETP.NE.U32.AND P2, PT, R14, 0x1, PT ;  /* 0x000000010e00780c */ /* 0x000fc80003f45070 */
[----:B------:R-:W-:-:S13]  /*2f90*/  ISETP.NE.AND.EX P2, PT, RZ, RZ, PT, P2 ;  /* 0x000000ffff00720c */ /* 0x000fda0003f45320 */
[----:B------:R-:W-:Y:S05]  /*2fa0*/  @!P2 BRA `(.L_x_29) ;  /* 0x000000000084a947 */ /* 0x000fea0003800000 */
[----:B0-----:R-:W2:Y:S01]  /*2fb0*/  LDG.E.U8 R6, desc[UR16][R40.64+0x1] ;  /* 0x0000011028067981 */ /* 0x001ea2000c1e1100 */
[----:B------:R-:W-:Y:S01]  /*2fc0*/  BSSY.RECONVERGENT B2, `(.L_x_48) ;  /* 0x000000e000027945 */ /* 0x000fe20003800200 */
[----:B--2---:R-:W-:-:S13]  /*2fd0*/  ISETP.NE.AND P2, PT, R6, RZ, PT ;  /* 0x000000ff0600720c */ /* 0x004fda0003f45270 */
[----:B------:R-:W-:Y:S05]  /*2fe0*/  @!P2 BRA `(.L_x_49) ;  /* 0x000000000020a947 */ /* 0x000fea0003800000 */
[----:B------:R-:W0:Y:S02]  /*2ff0*/  LDS.64 R6, [R17+0x8] ;  /* 0x0000080011067984 */ /* 0x000e240000000a00 */
[----:B0-----:R-:W-:-:S07]  /*3000*/  DMUL R6, R6, UR18 ;  /* 0x0000001206067c28 */ /* 0x001fce0008000000 */
[----:B------:R0:W-:Y:S01]  /*3010*/  STS.64 [R17+0x8], R6 ;  /* 0x0000080611007388 */ /* 0x0001e20000000a00 */
[----:B------:R-:W-:-:S14]  /*3020*/  DSETP.GT.AND P2, PT, R6, R8, PT ;  /* 0x000000080600722a */ /* 0x000fdc0003f44000 */
[----:B0-----:R-:W-:Y:S05]  /*3030*/  @!P2 BRA `(.L_x_50) ;  /* 0x000000000018a947 */ /* 0x001fea0003800000 */
[----:B------:R-:W-:Y:S01]  /*3040*/  IMAD.MOV.U32 R8, RZ, RZ, R6 ;  /* 0x000000ffff087224 */ /* 0x000fe200078e0006 */
[----:B------:R-:W-:Y:S01]  /*3050*/  MOV R9, R7 ;  /* 0x0000000700097202 */ /* 0x000fe20000000f00 */
[----:B------:R-:W-:Y:S06]  /*3060*/  BRA `(.L_x_50) ;  /* 0x00000000000c7947 */ /* 0x000fec0003800000 */
.L_x_49:
[----:B------:R-:W-:Y:S02]  /*3070*/  IMAD.MOV.U32 R6, RZ, RZ, 0x0 ;  /* 0x00000000ff067424 */ /* 0x000fe400078e00ff */
[----:B------:R-:W-:-:S05]  /*3080*/  IMAD.MOV.U32 R7, RZ, RZ, -0x100000 ;  /* 0xfff00000ff077424 */ /* 0x000fca00078e00ff */
[----:B------:R0:W-:Y:S02]  /*3090*/  STS.64 [R17+0x8], R6 ;  /* 0x0000080611007388 */ /* 0x0001e40000000a00 */
.L_x_50:
[----:B------:R-:W-:Y:S05]  /*30a0*/  BSYNC.RECONVERGENT B2 ;  /* 0x0000000000027941 */ /* 0x000fea0003800200 */
.L_x_48:
[----:B------:R-:W-:-:S04]  /*30b0*/  ISETP.NE.U32.AND P2, PT, R14, 0x2, PT ;  /* 0x000000020e00780c */ /* 0x000fc80003f45070 */
[----:B------:R-:W-:-:S13]  /*30c0*/  ISETP.NE.AND.EX P2, PT, RZ, RZ, PT, P2 ;  /* 0x000000ffff00720c */ /* 0x000fda0003f45320 */
[----:B------:R-:W-:Y:S05]  /*30d0*/  @!P2 BRA `(.L_x_29) ;  /* 0x000000000038a947 */ /* 0x000fea0003800000 */
[----:B------:R-:W2:Y:S02]  /*30e0*/  LDG.E.U8 R40, desc[UR16][R40.64+0x2] ;  /* 0x0000021028287981 */ /* 0x000ea4000c1e1100 */
[----:B--2---:R-:W-:-:S13]  /*30f0*/  ISETP.NE.AND P2, PT, R40, RZ, PT ;  /* 0x000000ff2800720c */ /* 0x004fda0003f45270 */
[----:B------:R-:W-:Y:S05]  /*3100*/  @!P2 BRA `(.L_x_51) ;  /* 0x000000000020a947 */ /* 0x000fea0003800000 */
[----:B0-----:R-:W0:Y:S02]  /*3110*/  LDS.64 R6, [R17+0x10] ;  /* 0x0000100011067984 */ /* 0x001e240000000a00 */
[----:B0-----:R-:W-:-:S07]  /*3120*/  DMUL R6, R6, UR18 ;  /* 0x0000001206067c28 */ /* 0x001fce0008000000 */
[----:B------:R3:W-:Y:S01]  /*3130*/  STS.64 [R17+0x10], R6 ;  /* 0x0000100611007388 */ /* 0x0007e20000000a00 */
[----:B------:R-:W-:-:S14]  /*3140*/  DSETP.GT.AND P2, PT, R6, R8, PT ;  /* 0x000000080600722a */ /* 0x000fdc0003f44000 */
[----:B---3--:R-:W-:Y:S05]  /*3150*/  @!P2 BRA `(.L_x_29) ;  /* 0x000000000018a947 */ /* 0x008fea0003800000 */
[----:B------:R-:W-:Y:S02]  /*3160*/  IMAD.MOV.U32 R8, RZ, RZ, R6 ;  /* 0x000000ffff087224 */ /* 0x000fe400078e0006 */
[----:B------:R-:W-:Y:S01]  /*3170*/  IMAD.MOV.U32 R9, RZ, RZ, R7 ;  /* 0x000000ffff097224 */ /* 0x000fe200078e0007 */
[----:B------:R-:W-:Y:S06]  /*3180*/  BRA `(.L_x_29) ;  /* 0x00000000000c7947 */ /* 0x000fec0003800000 */
.L_x_51:
[----:B0-----:R-:W-:Y:S01]  /*3190*/  IMAD.MOV.U32 R6, RZ, RZ, 0x0 ;  /* 0x00000000ff067424 */ /* 0x001fe200078e00ff */
[----:B------:R-:W-:-:S05]  /*31a0*/  MOV R7, 0xfff00000 ;  /* 0xfff0000000077802 */ /* 0x000fca0000000f00 */
[----:B------:R2:W-:Y:S02]  /*31b0*/  STS.64 [R17+0x10], R6 ;  /* 0x0000100611007388 */ /* 0x0005e40000000a00 */
.L_x_29:
[----:B------:R-:W-:Y:S05]  /*31c0*/  BSYNC.RECONVERGENT B0 ;  /* 0x0000000000007941 */ /* 0x000fea0003800200 */
.L_x_20:
[----:B0-2---:R-:W-:Y:S01]  /*31d0*/  CS2R R6, SRZ ;  /* 0x0000000000067805 */ /* 0x005fe2000001ff00 */
[----:B------:R-:W-:Y:S06]  /*31e0*/  @!P1 BRA `(.L_x_52) ;  /* 0x0000000800fc9947 */ /* 0x000fec0003800000 */
[----:B------:R-:W0:Y:S01]  /*31f0*/  LDC R6, c[0x0][0x3c8] ;  /* 0x0000f200ff067b82 */ /* 0x000e220000000800 */
[----:B-1----:R-:W-:Y:S01]  /*3200*/  IMAD.MOV.U32 R18, RZ, RZ, RZ ;  /* 0x000000ffff127224 */ /* 0x002fe200078e00ff */
[----:B0-----:R-:W-:Y:S02]  /*3210*/  ISETP.NE.U32.AND P2, PT, R6, 0x1, PT ;  /* 0x000000010600780c */ /* 0x001fe40003f45070 */
[----:B------:R-:W-:Y:S02]  /*3220*/  CS2R R6, SRZ ;  /* 0x0000000000067805 */ /* 0x000fe4000001ff00 */
[----:B------:R-:W-:-:S13]  /*3230*/  ISETP.NE.AND.EX P2, PT, R15, RZ, PT, P2 ;  /* 0x000000ff0f00720c */ /* 0x000fda0003f45320 */
[----:B------:R-:W-:Y:S05]  /*3240*/  @!P2 BRA `(.L_x_53) ;  /* 0x0000000400cca947 */ /* 0x000fea0003800000 */
[----:B------:R-:W-:Y:S02]  /*3250*/  CS2R R48, SRZ ;  /* 0x0000000000307805 */ /* 0x000fe4000001ff00 */
[----:B------:R-:W-:-:S07]  /*3260*/  CS2R R6, SRZ ;  /* 0x0000000000067805 */ /* 0x000fce000001ff00 */
.L_x_58:
[C---:B0-----:R-:W-:Y:S01]  /*3270*/  LEA R51, R49.reuse, UR12, 0x3 ;  /* 0x0000000c31337c11 */ /* 0x041fe2000f8e18ff */
[----:B------:R-:W-:Y:S01]  /*3280*/  IMAD.MOV.U32 R16, RZ, RZ, 0x652b82fe ;  /* 0x652b82feff107424 */ /* 0x000fe200078e00ff */
[----:B------:R-:W-:Y:S01]  /*3290*/  MOV R22, 0x3b39803f ;  /* 0x3b39803f00167802 */ /* 0x000fe20000000f00 */
[----:B------:R-:W-:Y:S01]  /*32a0*/  IMAD.MOV.U32 R17, RZ, RZ, 0x3ff71547 ;  /* 0x3ff71547ff117424 */ /* 0x000fe200078e00ff */
[----:B------:R-:W-:Y:S01]  /*32b0*/  MOV R28, 0x62401315 ;  /* 0x62401315001c7802 */ /* 0x000fe20000000f00 */
[----:B------:R-:W0:Y:S01]  /*32c0*/  LDS.64 R14, [R51] ;  /* 0x00000000330e7984 */ /* 0x000e220000000a00 */
[----:B------:R-:W-:Y:S01]  /*32d0*/  IMAD.MOV.U32 R20, RZ, RZ, -0x105c611 ;  /* 0xfefa39efff147424 */ /* 0x000fe200078e00ff */
[----:B------:R-:W-:Y:S01]  /*32e0*/  MOV R40, 0x55555511 ;  /* 0x5555551100287802 */ /* 0x000fe20000000f00 */
[----:B------:R-:W-:Y:S01]  /*32f0*/  IMAD.MOV.U32 R21, RZ, RZ, 0x3fe62e42 ;  /* 0x3fe62e42ff157424 */ /* 0x000fe200078e00ff */
[----:B------:R-:W1:Y:S01]  /*3300*/  LDCU UR6, c[0x0][0x3c8] ;  /* 0x00007900ff0677ac */ /* 0x000e620008000800 */
[----:B------:R-:W-:Y:S01]  /*3310*/  IMAD.MOV.U32 R23, RZ, RZ, 0x3c7abc9e ;  /* 0x3c7abc9eff177424 */ /* 0x000fe200078e00ff */
[----:B------:R-:W-:Y:S01]  /*3320*/  IADD3 R49, P2, PT, R49, 0x2, RZ ;  /* 0x0000000231317810 */ /* 0x000fe20007f5e0ff */
[----:B------:R-:W-:Y:S01]  /*3330*/  IMAD.MOV.U32 R26, RZ, RZ, -0x35dec16 ;  /* 0xfca213eaff1a7424 */ /* 0x000fe200078e00ff */
[----:B------:R-:W2:Y:S01]  /*3340*/  LDCU UR7, c[0x0][0x3cc] ;  /* 0x00007980ff0777ac */ /* 0x000ea20008000800 */
[----:B------:R-:W-:Y:S01]  /*3350*/  IMAD.MOV.U32 R27, RZ, RZ, 0x3e928af3 ;  /* 0x3e928af3ff1b7424 */ /* 0x000fe200078e00ff */
[----:B------:R-:W-:Y:S01]  /*3360*/  BSSY.RECONVERGENT B0, `(.L_x_54) ;  /* 0x0000035000007945 */ /* 0x000fe20003800200 */
[----:B------:R-:W-:-:S02]  /*3370*/  IMAD.MOV.U32 R29, RZ, RZ, 0x3ec71dee ;  /* 0x3ec71deeff1d7424 */ /* 0x000fc400078e00ff */
[----:B------:R-:W-:Y:S02]  /*3380*/  IMAD.MOV.U32 R38, RZ, RZ, 0x555502a1 ;  /* 0x555502a1ff267424 */ /* 0x000fe400078e00ff */
[----:B------:R-:W-:Y:S02]  /*3390*/  IMAD.MOV.U32 R39, RZ, RZ, 0x3fa55555 ;  /* 0x3fa55555ff277424 */ /* 0x000fe400078e00ff */
[----:B------:R-:W-:Y:S02]  /*33a0*/  IMAD.MOV.U32 R41, RZ, RZ, 0x3fc55555 ;  /* 0x3fc55555ff297424 */ /* 0x000fe400078e00ff */
[----:B------:R-:W-:Y:S02]  /*33b0*/  IMAD.MOV.U32 R42, RZ, RZ, 0xb ;  /* 0x0000000bff2a7424 */ /* 0x000fe400078e00ff */
[----:B------:R-:W-:Y:S01]  /*33c0*/  IMAD.MOV.U32 R43, RZ, RZ, 0x3fe00000 ;  /* 0x3fe00000ff2b7424 */ /* 0x000fe200078e00ff */
[----:B-1----:R-:W-:Y:S01]  /*33d0*/  ULOP3.LUT UR6, UR6, 0xfffffffe, URZ, 0xc0, !UPT ;  /* 0xfffffffe06067892 */ /* 0x002fe2000f8ec0ff */
[----:B------:R-:W-:-:S05]  /*33e0*/  IMAD.X R48, RZ, RZ, R48, P2 ;  /* 0x000000ffff307224 */ /* 0x000fca00010e0630 */
[----:B------:R-:W-:-:S04]  /*33f0*/  ISETP.NE.U32.AND P2, PT, R49, UR6, PT ;  /* 0x0000000631007c0c */ /* 0x000fc8000bf45070 */
[----:B--2---:R-:W-:Y:S01]  /*3400*/  ISETP.NE.AND.EX P2, PT, R48, UR7, PT, P2 ;  /* 0x0000000730007c0c */ /* 0x004fe2000bf45320 */
[----:B0-----:R-:W-:-:S08]  /*3410*/  DADD R14, R14, -R8 ;  /* 0x000000000e0e7229 */ /* 0x001fd00000000808 */
[----:B------:R-:W-:Y:S02]  /*3420*/  DFMA R18, R14, R16, 6.75539944105574400000e+15 ;  /* 0x433800000e12742b */ /* 0x000fe40000000010 */
[----:B------:R-:W-:-:S06]  /*3430*/  FSETP.GEU.AND P3, PT, |R15|, 4.1917929649353027344, PT ;  /* 0x4086232b0f00780b */ /* 0x000fcc0003f6e200 */
[----:B------:R-:W-:-:S08]  /*3440*/  DADD R46, R18, -6.75539944105574400000e+15 ;  /* 0xc3380000122e7429 */ /* 0x000fd00000000000 */
[----:B------:R-:W-:-:S08]  /*3450*/  DFMA R24, R46, -R20, R14 ;  /* 0x800000142e18722b */ /* 0x000fd0000000000e */
[----:B------:R-:W-:Y:S01]  /*3460*/  DFMA R46, R46, -R22, R24 ;  /* 0x800000162e2e722b */ /* 0x000fe20000000018 */
[----:B------:R-:W-:Y:S02]  /*3470*/  IMAD.MOV.U32 R24, RZ, RZ, 0x69ce2bdf ;  /* 0x69ce2bdfff187424 */ /* 0x000fe400078e00ff */
[----:B------:R-:W-:-:S06]  /*3480*/  IMAD.MOV.U32 R25, RZ, RZ, 0x3e5ade15 ;  /* 0x3e5ade15ff197424 */ /* 0x000fcc00078e00ff */
[----:B------:R-:W-:-:S08]  /*3490*/  DFMA R30, R46, R24, R26 ;  /* 0x000000182e1e722b */ /* 0x000fd0000000001a */
[----:B------:R-:W-:Y:S01]  /*34a0*/  DFMA R32, R46, R30, R28 ;  /* 0x0000001e2e20722b */ /* 0x000fe2000000001c */
[----:B------:R-:W-:Y:S02]  /*34b0*/  IMAD.MOV.U32 R30, RZ, RZ, 0x7c89eb71 ;  /* 0x7c89eb71ff1e7424 */ /* 0x000fe400078e00ff */
[----:B------:R-:W-:-:S06]  /*34c0*/  IMAD.MOV.U32 R31, RZ, RZ, 0x3efa0199 ;  /* 0x3efa0199ff1f7424 */ /* 0x000fcc00078e00ff */
[----:B------:R-:W-:Y:S01]  /*34d0*/  DFMA R34, R46, R32, R30 ;  /* 0x000000202e22722b */ /* 0x000fe2000000001e */
[----:B------:R-:W-:Y:S02]  /*34e0*/  IMAD.MOV.U32 R32, RZ, RZ, 0x14761f65 ;  /* 0x14761f65ff207424 */ /* 0x000fe400078e00ff */
[----:B------:R-:W-:-:S06]  /*34f0*/  IMAD.MOV.U32 R33, RZ, RZ, 0x3f2a01a0 ;  /* 0x3f2a01a0ff217424 */ /* 0x000fcc00078e00ff */
[----:B------:R-:W-:Y:S01]  /*3500*/  DFMA R36, R46, R34, R32 ;  /* 0x000000222e24722b */ /* 0x000fe20000000020 */
[----:B------:R-:W-:Y:S01]  /*3510*/  MOV R34, 0x1852b7af ;  /* 0x1852b7af00227802 */ /* 0x000fe20000000f00 */
[----:B------:R-:W-:-:S06]  /*3520*/  IMAD.MOV.U32 R35, RZ, RZ, 0x3f56c16c ;  /* 0x3f56c16cff237424 */ /* 0x000fcc00078e00ff */
[----:B------:R-:W-:Y:S01]  /*3530*/  DFMA R44, R46, R36, R34 ;  /* 0x000000242e2c722b */ /* 0x000fe20000000022 */
[----:B------:R-:W-:Y:S02]  /*3540*/  IMAD.MOV.U32 R36, RZ, RZ, 0x11122322 ;  /* 0x11122322ff247424 */ /* 0x000fe400078e00ff */
[----:B------:R-:W-:-:S06]  /*3550*/  IMAD.MOV.U32 R37, RZ, RZ, 0x3f811111 ;  /* 0x3f811111ff257424 */ /* 0x000fcc00078e00ff */
[----:B------:R-:W-:-:S08]  /*3560*/  DFMA R44, R46, R44, R36 ;  /* 0x0000002c2e2c722b */ /* 0x000fd00000000024 */
[----:B------:R-:W-:-:S08]  /*3570*/  DFMA R44, R46, R44, R38 ;  /* 0x0000002c2e2c722b */ /* 0x000fd00000000026 */
[----:B------:R-:W-:-:S08]  /*3580*/  DFMA R44, R46, R44, R40 ;  /* 0x0000002c2e2c722b */ /* 0x000fd00000000028 */
[----:B------:R-:W-:-:S08]  /*3590*/  DFMA R44, R46, R44, R42 ;  /* 0x0000002c2e2c722b */ /* 0x000fd0000000002a */
[----:B------:R-:W-:-:S08]  /*35a0*/  DFMA R44, R46, R44, 1 ;  /* 0x3ff000002e2c742b */ /* 0x000fd0000000002c */
[----:B------:R-:W-:-:S10]  /*35b0*/  DFMA R44, R46, R44, 1 ;  /* 0x3ff000002e2c742b */ /* 0x000fd4000000002c */
[----:B------:R-:W-:Y:S01]  /*35c0*/  IMAD R47, R18, 0x100000, R45 ;  /* 0x00100000122f7824 */ /* 0x000fe200078e022d */
[----:B------:R-:W-:Y:S01]  /*35d0*/  MOV R46, R44 ;  /* 0x0000002c002e7202 */ /* 0x000fe20000000f00 */
[----:B------:R-:W-:Y:S06]  /*35e0*/  @!P3 BRA `(.L_x_55) ;  /* 0x000000000030b947 */ /* 0x000fec0003800000 */
[----:B------:R-:W-:Y:S01]  /*35f0*/  FSETP.GEU.AND P4, PT, |R15|, 4.2275390625, PT ;  /* 0x408748000f00780b */ /* 0x000fe20003f8e200 */
[C---:B------:R-:W-:Y:S02]  /*3600*/  DSETP.GEU.AND P3, PT, R14.reuse, RZ, PT ;  /* 0x000000ff0e00722a */ /* 0x040fe40003f6e000 */
[----:B------:R-:W-:-:S10]  /*3610*/  DADD R14, R14, +INF ;  /* 0x7ff000000e0e7429 */ /* 0x000fd40000000000 */
[----:B------:R-:W-:Y:S02]  /*3620*/  @!P4 LEA.HI R19, R18, R18, RZ, 0x1 ;  /* 0x000000121213c211 */ /* 0x000fe400078f08ff */
[----:B------:R-:W-:Y:S01]  /*3630*/  FSEL R46, R14, RZ, P3 ;  /* 0x000000ff0e2e7208 */ /* 0x000fe20001800000 */
[----:B------:R-:W-:Y:S01]  /*3640*/  @!P4 IMAD.MOV.U32 R14, RZ, RZ, RZ ;  /* 0x000000ffff0ec224 */ /* 0x000fe200078e00ff */
[----:B------:R-:W-:Y:S02]  /*3650*/  @!P4 SHF.R.S32.HI R19, RZ, 0x1, R19 ;  /* 0x00000001ff13c819 */ /* 0x000fe40000011413 */
[----:B------:R-:W-:-:S03]  /*3660*/  FSEL R47, R15, RZ, P3 ;  /* 0x000000ff0f2f7208 */ /* 0x000fc60001800000 */
[----:B------:R-:W-:Y:S02]  /*3670*/  @!P4 IMAD.IADD R18, R18, 0x1, -R19 ;  /* 0x000000011212c824 */ /* 0x000fe400078e0a13 */
[----:B------:R-:W-:-:S03]  /*3680*/  @!P4 IMAD R45, R19, 0x100000, R45 ;  /* 0x00100000132dc824 */ /* 0x000fc600078e022d */
[----:B------:R-:W-:-:S06]  /*3690*/  @!P4 LEA R15, R18, 0x3ff00000, 0x14 ;  /* 0x3ff00000120fc811 */ /* 0x000fcc00078ea0ff */
[----:B------:R-:W-:-:S11]  /*36a0*/  @!P4 DMUL R46, R44, R14 ;  /* 0x0000000e2c2ec228 */ /* 0x000fd60000000000 */
.L_x_55:
[----:B------:R-:W-:Y:S05]  /*36b0*/  BSYNC.RECONVERGENT B0 ;  /* 0x0000000000007941 */ /* 0x000fea0003800200 */
.L_x_54:
[----:B------:R-:W0:Y:S01]  /*36c0*/  LDS.64 R14, [R51+0x8] ;  /* 0x00000800330e7984 */ /* 0x000e220000000a00 */
[----:B------:R-:W-:Y:S03]  /*36d0*/  BSSY.RECONVERGENT B0, `(.L_x_56) ;  /* 0x0000024000007945 */ /* 0x000fe60003800200 */
[----:B------:R1:W-:Y:S01]  /*36e0*/  STS.64 [R51], R46 ;  /* 0x0000002e33007388 */ /* 0x0003e20000000a00 */
[----:B0-----:R-:W-:-:S08]  /*36f0*/  DADD R14, R14, -R8 ;  /* 0x000000000e0e7229 */ /* 0x001fd00000000808 */
[----:B------:R-:W-:Y:S02]  /*3700*/  DFMA R16, R14, R16, 6.75539944105574400000e+15 ;  /* 0x433800000e10742b */ /* 0x000fe40000000010 */
[----:B------:R-:W-:-:S06]  /*3710*/  FSETP.GEU.AND P3, PT, |R15|, 4.1917929649353027344, PT ;  /* 0x4086232b0f00780b */ /* 0x000fcc0003f6e200 */
[----:B------:R-:W-:-:S08]  /*3720*/  DADD R18, R16, -6.75539944105574400000e+15 ;  /* 0xc338000010127429 */ /* 0x000fd00000000000 */
[----:B------:R-:W-:-:S08]  /*3730*/  DFMA R20, R18, -R20, R14 ;  /* 0x800000141214722b */ /* 0x000fd0000000000e */
[----:B------:R-:W-:-:S08]  /*3740*/  DFMA R20, R18, -R22, R20 ;  /* 0x800000161214722b */ /* 0x000fd00000000014 */
[----:B------:R-:W-:-:S08]  /*3750*/  DFMA R24, R20, R24, R26 ;  /* 0x000000181418722b */ /* 0x000fd0000000001a */
        /* <DEDUP_REMOVED lines=8> */
[----:B------:R-:W-:-:S08]  /*37e0*/  DFMA R24, R20, R24, 1 ;  /* 0x3ff000001418742b */ /* 0x000fd00000000018 */
[----:B------:R-:W-:Y:S02]  /*37f0*/  DFMA R24, R20, R24, 1 ;  /* 0x3ff000001418742b */ /* 0x000fe40000000018 */
[----:B------:R-:W-:-:S08]  /*3800*/  DADD R20, R46, R6 ;  /* 0x000000002e147229 */ /* 0x000fd00000000006 */
[----:B------:R-:W-:Y:S02]  /*3810*/  IMAD R19, R16, 0x100000, R25 ;  /* 0x0010000010137824 */ /* 0x000fe400078e0219 */
[----:B------:R-:W-:Y:S01]  /*3820*/  IMAD.MOV.U32 R18, RZ, RZ, R24 ;  /* 0x000000ffff127224 */ /* 0x000fe200078e0018 */
[----:B-1----:R-:W-:Y:S06]  /*3830*/  @!P3 BRA `(.L_x_57) ;  /* 0x000000000034b947 */ /* 0x002fec0003800000 */
[----:B------:R-:W-:Y:S01]  /*3840*/  FSETP.GEU.AND P4, PT, |R15|, 4.2275390625, PT ;  /* 0x408748000f00780b */ /* 0x000fe20003f8e200 */
[C---:B------:R-:W-:Y:S02]  /*3850*/  DADD R18, R14.reuse, +INF ;  /* 0x7ff000000e127429 */ /* 0x040fe40000000000 */
[----:B------:R-:W-:-:S08]  /*3860*/  DSETP.GEU.AND P3, PT, R14, RZ, PT ;  /* 0x000000ff0e00722a */ /* 0x000fd00003f6e000 */
[----:B------:R-:W-:Y:S02]  /*3870*/  FSEL R18, R18, RZ, P3 ;  /* 0x000000ff12127208 */ /* 0x000fe40001800000 */
[----:B------:R-:W-:Y:S02]  /*3880*/  @!P4 LEA.HI R6, R16, R16, RZ, 0x1 ;  /* 0x000000101006c211 */ /* 0x000fe400078f08ff */
[----:B------:R-:W-:Y:S02]  /*3890*/  FSEL R19, R19, RZ, P3 ;  /* 0x000000ff13137208 */ /* 0x000fe40001800000 */
[----:B------:R-:W-:Y:S01]  /*38a0*/  @!P4 SHF.R.S32.HI R7, RZ, 0x1, R6 ;  /* 0x00000001ff07c819 */ /* 0x000fe20000011406 */
[----:B------:R-:W-:-:S03]  /*38b0*/  @!P4 IMAD.MOV.U32 R6, RZ, RZ, R24 ;  /* 0x000000ffff06c224 */ /* 0x000fc600078e0018 */
[----:B------:R-:W-:Y:S01]  /*38c0*/  @!P4 IADD3 R14, PT, PT, R16, -R7, RZ ;  /* 0x80000007100ec210 */ /* 0x000fe20007ffe0ff */
[----:B------:R-:W-:-:S03]  /*38d0*/  @!P4 IMAD R7, R7, 0x100000, R25 ;  /* 0x001000000707c824 */ /* 0x000fc600078e0219 */
[----:B------:R-:W-:Y:S01]  /*38e0*/  @!P4 LEA R15, R14, 0x3ff00000, 0x14 ;  /* 0x3ff000000e0fc811 */ /* 0x000fe200078ea0ff */
[----:B------:R-:W-:-:S06]  /*38f0*/  @!P4 IMAD.MOV.U32 R14, RZ, RZ, RZ ;  /* 0x000000ffff0ec224 */ /* 0x000fcc00078e00ff */
[----:B------:R-:W-:-:S11]  /*3900*/  @!P4 DMUL R18, R6, R14 ;  /* 0x0000000e0612c228 */ /* 0x000fd60000000000 */
.L_x_57:
[----:B------:R-:W-:Y:S05]  /*3910*/  BSYNC.RECONVERGENT B0 ;  /* 0x0000000000007941 */ /* 0x000fea0003800200 */
.L_x_56:
[----:B------:R0:W-:Y:S01]  /*3920*/  STS.64 [R51+0x8], R18 ;  /* 0x0000081233007388 */ /* 0x0001e20000000a00 */
[----:B------:R-:W-:Y:S01]  /*3930*/  DADD R6, R20, R18 ;  /* 0x0000000014067229 */ /* 0x000fe20000000012 */
[----:B------:R-:W-:Y:S10]  /*3940*/  @P2 BRA `(.L_x_58) ;  /* 0xfffffff800482947 */ /* 0x000ff4000383ffff */
[----:B------:R-:W1:Y:S02]  /*3950*/  LDCU UR6, c[0x0][0x3c8] ;  /* 0x00007900ff0677ac */ /* 0x000e640008000800 */
[----:B-1----:R-:W-:-:S06]  /*3960*/  ULOP3.LUT UR6, UR6, 0xfffffffe, URZ, 0xc0, !UPT ;  /* 0xfffffffe06067892 */ /* 0x002fcc000f8ec0ff */
[----:B0-----:R-:W-:-:S07]  /*3970*/  IMAD.U32 R18, RZ, RZ, UR6 ;  /* 0x00000006ff127e24 */ /* 0x001fce000f8e00ff */
.L_x_53:
[----:B------:R-:W0:Y:S02]  /*3980*/  LDCU UR6, c[0x0][0x3c8] ;  /* 0x00007900ff0677ac */ /* 0x000e240008000800 */
[----:B0-----:R-:W-:-:S04]  /*3990*/  ULOP3.LUT UR6, UR6, 0x1, URZ, 0xc0, !UPT ;  /* 0x0000000106067892 */ /* 0x001fc8000f8ec0ff */
[----:B------:R-:W-:-:S04]  /*39a0*/  UISETP.NE.U32.AND UP1, UPT, UR6, 0x1, UPT ;  /* 0x000000010600788c */ /* 0x000fc8000bf25070 */
[----:B------:R-:W-:-:S09]  /*39b0*/  UISETP.NE.U32.AND.EX UP1, UPT, URZ, URZ, UPT, UP1 ;  /* 0x000000ffff00728c */ /* 0x000fd2000bf25110 */
[----:B------:R-:W-:Y:S05]  /*39c0*/  BRA.U UP1, `(.L_x_52) ;  /* 0x0000000501047547 */ /* 0x000fea000b800000 */
[----:B------:R-:W-:Y:S01]  /*39d0*/  LEA R18, R18, UR12, 0x3 ;  /* 0x0000000c12127c11 */ /* 0x000fe2000f8e18ff */
[----:B------:R-:W-:Y:S01]  /*39e0*/  IMAD.MOV.U32 R14, RZ, RZ, 0x652b82fe ;  /* 0x652b82feff0e7424 */ /* 0x000fe200078e00ff */
[----:B------:R-:W-:Y:S01]  /*39f0*/  MOV R15, 0x3ff71547 ;  /* 0x3ff71547000f7802 */ /* 0x000fe20000000f00 */
[----:B------:R-:W-:Y:S01]  /*3a00*/  UMOV UR6, 0xfefa39ef ;  /* 0xfefa39ef00067882 */ /* 0x000fe20000000000 */
[----:B------:R-:W-:Y:S01]  /*3a10*/  UMOV UR7, 0x3fe62e42 ;  /* 0x3fe62e4200077882 */ /* 0x000fe20000000000 */
[----:B------:R-:W0:Y:S01]  /*3a20*/  LDS.64 R16, [R18] ;  /* 0x0000000012107984 */ /* 0x000e220000000a00 */
[----:B------:R-:W-:Y:S01]  /*3a30*/  BSSY.RECONVERGENT B0, `(.L_x_59) ;  /* 0x0000038000007945 */ /* 0x000fe20003800200 */
[----:B0-----:R-:W-:-:S08]  /*3a40*/  DADD R16, R16, -R8 ;  /* 0x0000000010107229 */ /* 0x001fd00000000808 */
[----:B------:R-:W-:Y:S02]  /*3a50*/  DFMA R14, R16, R14, 6.75539944105574400000e+15 ;  /* 0x43380000100e742b */ /* 0x000fe4000000000e */
[----:B------:R-:W-:-:S06]  /*3a60*/  FSETP.GEU.AND P2, PT, |R17|, 4.1917929649353027344, PT ;  /* 0x4086232b1100780b */ /* 0x000fcc0003f4e200 */
[----:B------:R-:W-:-:S08]  /*3a70*/  DADD R20, R14, -6.75539944105574400000e+15 ;  /* 0xc33800000e147429 */ /* 0x000fd00000000000 */
[----:B------:R-:W-:Y:S01]  /*3a80*/  DFMA R22, R20, -UR6, R16 ;  /* 0x8000000614167c2b */ /* 0x000fe20008000010 */
[----:B------:R-:W-:Y:S01]  /*3a90*/  UMOV UR6, 0x3b39803f ;  /* 0x3b39803f00067882 */ /* 0x000fe20000000000 */
[----:B------:R-:W-:-:S06]  /*3aa0*/  UMOV UR7, 0x3c7abc9e ;  /* 0x3c7abc9e00077882 */ /* 0x000fcc0000000000 */
[----:B------:R-:W-:Y:S01]  /*3ab0*/  DFMA R22, R20, -UR6, R22 ;  /* 0x8000000614167c2b */ /* 0x000fe20008000016 */
[----:B------:R-:W-:Y:S01]  /*3ac0*/  UMOV UR6, 0x69ce2bdf ;  /* 0x69ce2bdf00067882 */ /* 0x000fe20000000000 */
[----:B------:R-:W-:Y:S01]  /*3ad0*/  IMAD.MOV.U32 R20, RZ, RZ, -0x35dec16 ;  /* 0xfca213eaff147424 */ /* 0x000fe200078e00ff */
[----:B------:R-:W-:Y:S01]  /*3ae0*/  UMOV UR7, 0x3e5ade15 ;  /* 0x3e5ade1500077882 */ /* 0x000fe20000000000 */
[----:B------:R-:W-:-:S06]  /*3af0*/  IMAD.MOV.U32 R21, RZ, RZ, 0x3e928af3 ;  /* 0x3e928af3ff157424 */ /* 0x000fcc00078e00ff */
[----:B------:R-:W-:Y:S01]  /*3b00*/  DFMA R20, R22, UR6, R20 ;  /* 0x0000000616147c2b */ /* 0x000fe20008000014 */
[----:B------:R-:W-:Y:S01]  /*3b10*/  UMOV UR6, 0x62401315 ;  /* 0x6240131500067882 */ /* 0x000fe20000000000 */
[----:B------:R-:W-:-:S06]  /*3b20*/  UMOV UR7, 0x3ec71dee ;  /* 0x3ec71dee00077882 */ /* 0x000fcc0000000000 */
[----:B------:R-:W-:Y:S01]  /*3b30*/  DFMA R20, R22, R20, UR6 ;  /* 0x0000000616147e2b */ /* 0x000fe20008000014 */
        /* <DEDUP_REMOVED lines=20> */
[----:B------:R-:W-:-:S08]  /*3c80*/  DFMA R20, R22, R20, UR6 ;  /* 0x0000000616147e2b */ /* 0x000fd00008000014 */
[----:B------:R-:W-:-:S08]  /*3c90*/  DFMA R20, R22, R20, 1 ;  /* 0x3ff000001614742b */ /* 0x000fd00000000014 */
[----:B------:R-:W-:-:S10]  /*3ca0*/  DFMA R22, R22, R20, 1 ;  /* 0x3ff000001616742b */ /* 0x000fd40000000014 */
[----:B------:R-:W-:Y:S02]  /*3cb0*/  IMAD R21, R14, 0x100000, R23 ;  /* 0x001000000e157824 */ /* 0x000fe400078e0217 */
[----:B------:R-:W-:Y:S01]  /*3cc0*/  IMAD.MOV.U32 R20, RZ, RZ, R22 ;  /* 0x000000ffff147224 */ /* 0x000fe200078e0016 */
[----:B------:R-:W-:Y:S06]  /*3cd0*/  @!P2 BRA `(.L_x_60) ;  /* 0x000000000034a947 */ /* 0x000fec0003800000 */
[----:B------:R-:W-:Y:S01]  /*3ce0*/  FSETP.GEU.AND P3, PT, |R17|, 4.2275390625, PT ;  /* 0x408748001100780b */ /* 0x000fe20003f6e200 */
[C---:B------:R-:W-:Y:S02]  /*3cf0*/  DADD R20, R16.reuse, +INF ;  /* 0x7ff0000010147429 */ /* 0x040fe40000000000 */
[----:B------:R-:W-:-:S08]  /*3d00*/  DSETP.GEU.AND P2, PT, R16, RZ, PT ;  /* 0x000000ff1000722a */ /* 0x000fd00003f4e000 */
[----:B------:R-:W-:Y:S02]  /*3d10*/  FSEL R20, R20, RZ, P2 ;  /* 0x000000ff14147208 */ /* 0x000fe40001000000 */
[----:B------:R-:W-:Y:S01]  /*3d20*/  @!P3 LEA.HI R15, R14, R14, RZ, 0x1 ;  /* 0x0000000e0e0fb211 */ /* 0x000fe200078f08ff */
[----:B------:R-:W-:Y:S01]  /*3d30*/  @!P3 IMAD.MOV.U32 R16, RZ, RZ, RZ ;  /* 0x000000ffff10b224 */ /* 0x000fe200078e00ff */
[----:B------:R-:W-:Y:S02]  /*3d40*/  FSEL R21, R21, RZ, P2 ;  /* 0x000000ff15157208 */ /* 0x000fe40001000000 */
[----:B------:R-:W-:-:S05]  /*3d50*/  @!P3 SHF.R.S32.HI R15, RZ, 0x1, R15 ;  /* 0x00000001ff0fb819 */ /* 0x000fca000001140f */
[----:B------:R-:W-:Y:S01]  /*3d60*/  @!P3 IMAD.IADD R14, R14, 0x1, -R15 ;  /* 0x000000010e0eb824 */ /* 0x000fe200078e0a0f */
[----:B------:R-:W-:-:S04]  /*3d70*/  @!P3 LEA R15, R15, R23, 0x14 ;  /* 0x000000170f0fb211 */ /* 0x000fc800078ea0ff */
[----:B------:R-:W-:Y:S01]  /*3d80*/  @!P3 LEA R17, R14, 0x3ff00000, 0x14 ;  /* 0x3ff000000e11b811 */ /* 0x000fe200078ea0ff */
[----:B------:R-:W-:-:S06]  /*3d90*/  @!P3 IMAD.MOV.U32 R14, RZ, RZ, R22 ;  /* 0x000000ffff0eb224 */ /* 0x000fcc00078e0016 */
[----:B------:R-:W-:-:S11]  /*3da0*/  @!P3 DMUL R20, R14, R16 ;  /* 0x000000100e14b228 */ /* 0x000fd60000000000 */
.L_x_60:
[----:B------:R-:W-:Y:S05]  /*3db0*/  BSYNC.RECONVERGENT B0 ;  /* 0x0000000000007941 */ /* 0x000fea0003800200 */
.L_x_59:
[----:B------:R0:W-:Y:S01]  /*3dc0*/  STS.64 [R18], R20 ;  /* 0x0000001412007388 */ /* 0x0001e20000000a00 */
[----:B------:R-:W-:-:S11]  /*3dd0*/  DADD R6, R6, R20 ;  /* 0x0000000006067229 */ /* 0x000fd60000000014 */
.L_x_52:
[----:B------:R-:W-:Y:S01]  /*3de0*/  DADD R12, R12, -R8 ;  /* 0x000000000c0c7229 */ /* 0x000fe20000000808 */
[----:B------:R-:W-:Y:S01]  /*3df0*/  IMAD.MOV.U32 R14, RZ, RZ, 0x652b82fe ;  /* 0x652b82feff0e7424 */ /* 0x000fe200078e00ff */
[----:B------:R-:W-:Y:S01]  /*3e00*/  UMOV UR6, 0xfefa39ef ;  /* 0xfefa39ef00067882 */ /* 0x000fe20000000000 */
[----:B------:R-:W-:Y:S01]  /*3e10*/  IMAD.MOV.U32 R15, RZ, RZ, 0x3ff71547 ;  /* 0x3ff71547ff0f7424 */ /* 0x000fe200078e00ff */
[----:B------:R-:W-:Y:S01]  /*3e20*/  UMOV UR7, 0x3fe62e42 ;  /* 0x3fe62e4200077882 */ /* 0x000fe20000000000 */
[----:B0-----:R-:W0:Y:S01]  /*3e30*/  S2R R20, SR_TID.X ;  /* 0x0000000000147919 */ /* 0x001e220000002100 */
[----:B------:R-:W-:Y:S03]  /*3e40*/  BSSY.RECONVERGENT B0, `(.L_x_61) ;  /* 0x0000037000007945 */ /* 0x000fe60003800200 */
[----:B------:R-:W-:Y:S01]  /*3e50*/  DFMA R14, R12, R14, 6.75539944105574400000e+15 ;  /* 0x433800000c0e742b */ /* 0x000fe2000000000e */
[----:B------:R-:W-:-:S07]  /*3e60*/  FSETP.GEU.AND P2, PT, |R13|, 4.1917929649353027344, PT ;  /* 0x4086232b0d00780b */ /* 0x000fce0003f4e200 */
[----:B------:R-:W-:-:S08]  /*3e70*/  DADD R16, R14, -6.75539944105574400000e+15 ;  /* 0xc33800000e107429 */ /* 0x000fd00000000000 */
[----:B-1----:R-:W-:Y:S01]  /*3e80*/  DFMA R18, R16, -UR6, R12 ;  /* 0x8000000610127c2b */ /* 0x002fe2000800000c */
[----:B------:R-:W-:Y:S01]  /*3e90*/  UMOV UR6, 0x3b39803f ;  /* 0x3b39803f00067882 */ /* 0x000fe20000000000 */
[----:B------:R-:W-:-:S06]  /*3ea0*/  UMOV UR7, 0x3c7abc9e ;  /* 0x3c7abc9e00077882 */ /* 0x000fcc0000000000 */
[----:B------:R-:W-:Y:S01]  /*3eb0*/  DFMA R18, R16, -UR6, R18 ;  /* 0x8000000610127c2b */ /* 0x000fe20008000012 */
[----:B------:R-:W-:Y:S01]  /*3ec0*/  UMOV UR6, 0x69ce2bdf ;  /* 0x69ce2bdf00067882 */ /* 0x000fe20000000000 */
[----:B------:R-:W-:Y:S01]  /*3ed0*/  IMAD.MOV.U32 R16, RZ, RZ, -0x35dec16 ;  /* 0xfca213eaff107424 */ /* 0x000fe200078e00ff */
[----:B------:R-:W-:Y:S01]  /*3ee0*/  MOV R17, 0x3e928af3 ;  /* 0x3e928af300117802 */ /* 0x000fe20000000f00 */
[----:B------:R-:W-:-:S05]  /*3ef0*/  UMOV UR7, 0x3e5ade15 ;  /* 0x3e5ade1500077882 */ /* 0x000fca0000000000 */
        /* <DEDUP_REMOVED lines=29> */
[----:B0-----:R-:W-:Y:S06]  /*40d0*/  @!P2 BRA `(.L_x_62) ;  /* 0x000000000034a947 */ /* 0x001fec0003800000 */
[----:B------:R-:W-:Y:S01]  /*40e0*/  FSETP.GEU.AND P3, PT, |R13|, 4.2275390625, PT ;  /* 0x408748000d00780b */ /* 0x000fe20003f6e200 */
[C---:B------:R-:W-:Y:S02]  /*40f0*/  DADD R16, R12.reuse, +INF ;  /* 0x7ff000000c107429 */ /* 0x040fe40000000000 */
[----:B------:R-:W-:-:S08]  /*4100*/  DSETP.GEU.AND P2, PT, R12, RZ, PT ;  /* 0x000000ff0c00722a */ /* 0x000fd00003f4e000 */
[----:B------:R-:W-:Y:S02]  /*4110*/  FSEL R16, R16, RZ, P2 ;  /* 0x000000ff10107208 */ /* 0x000fe40001000000 */
[----:B------:R-:W-:Y:S01]  /*4120*/  @!P3 LEA.HI R15, R14, R14, RZ, 0x1 ;  /* 0x0000000e0e0fb211 */ /* 0x000fe200078f08ff */
[----:B------:R-:W-:Y:S01]  /*4130*/  @!P3 IMAD.MOV.U32 R12, RZ, RZ, R18 ;  /* 0x000000ffff0cb224 */ /* 0x000fe200078e0012 */
[----:B------:R-:W-:Y:S02]  /*4140*/  FSEL R17, R17, RZ, P2 ;  /* 0x000000ff11117208 */ /* 0x000fe40001000000 */
[----:B------:R-:W-:-:S05]  /*4150*/  @!P3 SHF.R.S32.HI R15, RZ, 0x1, R15 ;  /* 0x00000001ff0fb819 */ /* 0x000fca000001140f */
[----:B------:R-:W-:Y:S02]  /*4160*/  @!P3 IMAD.IADD R14, R14, 0x1, -R15 ;  /* 0x000000010e0eb824 */ /* 0x000fe400078e0a0f */
[----:B------:R-:W-:-:S03]  /*4170*/  @!P3 IMAD R13, R15, 0x100000, R19 ;  /* 0x001000000f0db824 */ /* 0x000fc600078e0213 */
[----:B------:R-:W-:Y:S02]  /*4180*/  @!P3 LEA R15, R14, 0x3ff00000, 0x14 ;  /* 0x3ff000000e0fb811 */ /* 0x000fe400078ea0ff */
[----:B------:R-:W-:-:S06]  /*4190*/  @!P3 MOV R14, RZ ;  /* 0x000000ff000eb202 */ /* 0x000fcc0000000f00 */
[----:B------:R-:W-:-:S11]  /*41a0*/  @!P3 DMUL R16, R12, R14 ;  /* 0x0000000e0c10b228 */ /* 0x000fd60000000000 */
.L_x_62:
[----:B------:R-:W-:Y:S05]  /*41b0*/  BSYNC.RECONVERGENT B0 ;  /* 0x0000000000007941 */ /* 0x000fea0003800200 */
.L_x_61:
[----:B-----5:R-:W-:Y:S01]  /*41c0*/  DFMA R10, R10, R16, R6 ;  /* 0x000000100a0a722b */ /* 0x020fe20000000006 */
[----:B------:R-:W0:Y:S01]  /*41d0*/  LDCU.64 UR6, c[0x0][0x3a0] ;  /* 0x00007400ff0677ac */ /* 0x000e220008000a00 */
[----:B------:R-:W-:Y:S01]  /*41e0*/  IMAD.MOV.U32 R12, RZ, RZ, R20 ;  /* 0x000000ffff0c7224 */ /* 0x000fe200078e0014 */
[----:B------:R-:W-:Y:S01]  /*41f0*/  BSSY.RECONVERGENT B0, `(.L_x_63) ;  /* 0x0000020000007945 */ /* 0x000fe20003800200 */
[----:B------:R-:W-:Y:S01]  /*4200*/  IMAD.MOV.U32 R13, RZ, RZ, RZ ;  /* 0x000000ffff0d7224 */ /* 0x000fe200078e00ff */
[----:B------:R-:W1:Y:S01]  /*4210*/  LDCU.64 UR14, c[0x0][0x3a8] ;  /* 0x00007500ff0e77ac */ /* 0x000e620008000a00 */
[----:B------:R-:W2:Y:S01]  /*4220*/  MUFU.RCP64H R7, R11 ;  /* 0x0000000b00077308 */ /* 0x000ea20000001800 */
[----:B------:R-:W-:Y:S02]  /*4230*/  IMAD R21, R5, UR23, RZ ;  /* 0x0000001705157c24 */ /* 0x000fe4000f8e02ff */
[----:B------:R-:W-:-:S04]  /*4240*/  IMAD.WIDE.U32 R16, R3, UR23, R12 ;  /* 0x0000001703107c25 */ /* 0x000fc8000f8e000c */
[----:B------:R-:W-:Y:S02]  /*4250*/  VIADD R6, R11, 0x300402 ;  /* 0x003004020b067836 */ /* 0x000fe40000000000 */
[----:B------:R-:W-:Y:S02]  /*4260*/  IMAD.IADD R21, R17, 0x1, R21 ;  /* 0x0000000111157824 */ /* 0x000fe400078e0215 */
[----:B------:R-:W-:Y:S02]  /*4270*/  IMAD R19, R5, UR23, RZ ;  /* 0x0000001705137c24 */ /* 0x000fe4000f8e02ff */
[----:B------:R-:W-:Y:S01]  /*4280*/  IMAD.WIDE.U32 R14, R3, UR23, R12 ;  /* 0x00000017030e7c25 */ /* 0x000fe2000f8e000c */
[C---:B------:R-:W-:Y:S01]  /*4290*/  SHF.L.U64.HI R21, R16.reuse, 0x3, R21 ;  /* 0x0000000310157819 */ /* 0x040fe20000010215 */
[----:B--2---:R-:W-:Y:S02]  /*42a0*/  DFMA R12, -R10, R6, 1 ;  /* 0x3ff000000a0c742b */ /* 0x004fe40000000106 */
[----:B------:R-:W-:Y:S01]  /*42b0*/  IMAD.SHL.U32 R18, R16, 0x8, RZ ;  /* 0x0000000810127824 */ /* 0x000fe200078e00ff */
[----:B------:R-:W-:-:S02]  /*42c0*/  IADD3 R15, PT, PT, R19, R15, RZ ;  /* 0x0000000f130f7210 */ /* 0x000fc40007ffe0ff */
[----:B0-----:R-:W-:Y:S02]  /*42d0*/  LEA R16, P2, R14, UR6, 0x3 ;  /* 0x000000060e107c11 */ /* 0x001fe4000f8418ff */
[----:B-1----:R-:W-:Y:S01]  /*42e0*/  IADD3 R18, P3, PT, R18, UR14, RZ ;  /* 0x0000000e12127c10 */ /* 0x002fe2000ff7e0ff */
[----:B------:R-:W-:Y:S01]  /*42f0*/  DFMA R12, R12, R12, R12 ;  /* 0x0000000c0c0c722b */ /* 0x000fe2000000000c */
[----:B------:R-:W-:Y:S02]  /*4300*/  LEA.HI.X R17, R14, UR7, R15, 0x3, P2 ;  /* 0x000000070e117c11 */ /* 0x000fe400090f1c0f */
[----:B------:R-:W-:Y:S02]  /*4310*/  IADD3.X R19, PT, PT, R21, UR15, RZ, P3, !PT ;  /* 0x0000000f15137c10 */ /* 0x000fe40009ffe4ff */
[----:B------:R-:W-:Y:S01]  /*4320*/  FSETP.GEU.AND P2, PT, |R6|, 5.8789094863358348022e-39, PT ;  /* 0x004004020600780b */ /* 0x000fe20003f4e200 */
[----:B------:R0:W-:Y:S02]  /*4330*/  STG.E.64 desc[UR16][R16.64], R8 ;  /* 0x0000000810007986 */ /* 0x0001e4000c101b10 */
[----:B------:R-:W-:-:S02]  /*4340*/  DFMA R12, R6, R12, R6 ;  /* 0x0000000c060c722b */ /* 0x000fc40000000006 */
[----:B------:R0:W-:Y:S06]  /*4350*/  STG.E.64 desc[UR16][R18.64], R10 ;  /* 0x0000000a12007986 */ /* 0x0001ec000c101b10 */
[----:B------:R-:W-:-:S08]  /*4360*/  DFMA R14, -R10, R12, 1 ;  /* 0x3ff000000a0e742b */ /* 0x000fd0000000010c */
[----:B------:R-:W-:Y:S01]  /*4370*/  DFMA R6, R12, R14, R12 ;  /* 0x0000000e0c06722b */ /* 0x000fe2000000000c */
[----:B0-----:R-:W-:Y:S10]  /*4380*/  @P2 BRA `(.L_x_64) ;  /* 0x0000000000182947 */ /* 0x001ff40003800000 */
[----:B------:R-:W-:Y:S02]  /*4390*/  LOP3.LUT R6, R11, 0x7fffffff, RZ, 0xc0, !PT ;  /* 0x7fffffff0b067812 */ /* 0x000fe400078ec0ff */
[----:B------:R-:W-:-:S03]  /*43a0*/  MOV R14, 0x43d0 ;  /* 0x000043d0000e7802 */ /* 0x000fc60000000f00 */
[----:B------:R-:W-:-:S07]  /*43b0*/  VIADD R15, R6, 0xfff00000 ;  /* 0xfff00000060f7836 */ /* 0x000fce0000000000 */
[----:B------:R-:W-:Y:S05]  /*43c0*/  CALL.REL.NOINC `($__internal_0_$__cuda_sm20_dblrcp_rn_slowpath_v3) ;  /* 0x00000004008c7944 */ /* 0x000fea0003c00000 */
[----:B------:R-:W-:Y:S02]  /*43d0*/  IMAD.MOV.U32 R6, RZ, RZ, R8 ;  /* 0x000000ffff067224 */ /* 0x000fe400078e0008 */
[----:B------:R-:W-:-:S07]  /*43e0*/  IMAD.MOV.U32 R7, RZ, RZ, R9 ;  /* 0x000000ffff077224 */ /* 0x000fce00078e0009 */
.L_x_64:
[----:B------:R-:W-:Y:S05]  /*43f0*/  BSYNC.RECONVERGENT B0 ;  /* 0x0000000000007941 */ /* 0x000fea0003800200 */
.L_x_63:
[----:B------:R-:W-:Y:S05]  /*4400*/  @!P1 BRA `(.L_x_65) ;  /* 0x0000000400589947 */ /* 0x000fea0003800000 */
[----:B------:R-:W0:Y:S01]  /*4410*/  LDC.64 R8, c[0x0][0x3c8] ;  /* 0x0000f200ff087b82 */ /* 0x000e220000000a00 */
[----:B------:R-:W-:Y:S01]  /*4420*/  IMAD.MOV.U32 R18, RZ, RZ, RZ ;  /* 0x000000ffff127224 */ /* 0x000fe200078e00ff */
[----:B0-----:R-:W-:-:S04]  /*4430*/  ISETP.GE.U32.AND P1, PT, R8, 0x8, PT ;  /* 0x000000080800780c */ /* 0x001fc80003f26070 */
[----:B------:R-:W-:-:S13]  /*4440*/  ISETP.GE.U32.AND.EX P1, PT, R9, RZ, PT, P1 ;  /* 0x000000ff0900720c */ /* 0x000fda0003f26110 */
[----:B------:R-:W-:Y:S05]  /*4450*/  @!P1 BRA `(.L_x_66) ;  /* 0x00000000008c9947 */ /* 0x000fea0003800000 */
[----:B------:R-:W0:Y:S01]  /*4460*/  LDC R30, c[0x0][0x3c8] ;  /* 0x0000f200ff1e7b82 */ /* 0x000e220000000800 */
[----:B------:R-:W-:Y:S01]  /*4470*/  IMAD.MOV.U32 R26, RZ, RZ, RZ ;  /* 0x000000ffff1a7224 */ /* 0x000fe200078e00ff */
[----:B------:R-:W-:-:S07]  /*4480*/  MOV R28, RZ ;  /* 0x000000ff001c7202 */ /* 0x000fce0000000f00 */
.L_x_67:
[C---:B-1----:R-:W-:Y:S02]  /*4490*/  LEA R27, R26.reuse, UR12, 0x3 ;  /* 0x0000000c1a1b7c11 */ /* 0x042fe4000f8e18ff */
[----:B------:R-:W-:Y:S02]  /*44a0*/  IADD3 R26, P1, PT, R26, 0x8, RZ ;  /* 0x000000081a1a7810 */ /* 0x000fe40007f3e0ff */
[----:B0-----:R-:W-:Y:S01]  /*44b0*/  LOP3.LUT R29, R30, 0xfffffff8, RZ, 0xc0, !PT ;  /* 0xfffffff81e1d7812 */ /* 0x001fe200078ec0ff */
[----:B------:R-:W0:Y:S02]  /*44c0*/  LDS.64 R10, [R27] ;  /* 0x000000001b0a7984 */ /* 0x000e240000000a00 */
[----:B------:R-:W-:Y:S01]  /*44d0*/  IMAD.X R28, RZ, RZ, R28, P1 ;  /* 0x000000ffff1c7224 */ /* 0x000fe200008e061c */
[----:B------:R-:W-:Y:S01]  /*44e0*/  ISETP.NE.U32.AND P1, PT, R26, R29, PT ;  /* 0x0000001d1a00720c */ /* 0x000fe20003f25070 */
[----:B------:R-:W1:Y:S03]  /*44f0*/  LDS.64 R12, [R27+0x8] ;  /* 0x000008001b0c7984 */ /* 0x000e660000000a00 */
[----:B------:R-:W-:Y:S01]  /*4500*/  ISETP.NE.AND.EX P1, PT, R28, R9, PT, P1 ;  /* 0x000000091c00720c */ /* 0x000fe20003f25310 */
[----:B------:R-:W2:Y:S04]  /*4510*/  LDS.64 R14, [R27+0x10] ;  /* 0x000010001b0e7984 */ /* 0x000ea80000000a00 */
[----:B------:R-:W3:Y:S04]  /*4520*/  LDS.64 R16, [R27+0x18] ;  /* 0x000018001b107984 */ /* 0x000ee80000000a00 */
[----:B------:R-:W4:Y:S04]  /*4530*/  LDS.64 R18, [R27+0x20] ;  /* 0x000020001b127984 */ /* 0x000f280000000a00 */
[----:B------:R-:W5:Y:S04]  /*4540*/  LDS.64 R20, [R27+0x28] ;  /* 0x000028001b147984 */ /* 0x000f680000000a00 */
[----:B------:R-:W5:Y:S04]  /*4550*/  LDS.64 R22, [R27+0x30] ;  /* 0x000030001b167984 */ /* 0x000f680000000a00 */
[----:B------:R-:W5:Y:S01]  /*4560*/  LDS.64 R24, [R27+0x38] ;  /* 0x000038001b187984 */ /* 0x000f620000000a00 */
[----:B0-----:R-:W-:-:S02]  /*4570*/  DMUL R10, R10, R6 ;  /* 0x000000060a0a7228 */ /* 0x001fc40000000000 */
[----:B-1----:R-:W-:-:S05]  /*4580*/  DMUL R12, R12, R6 ;  /* 0x000000060c0c7228 */ /* 0x002fca0000000000 */
[----:B------:R1:W-:Y:S01]  /*4590*/  STS.64 [R27], R10 ;  /* 0x0000000a1b007388 */ /* 0x0003e20000000a00 */
[----:B--2---:R-:W-:-:S03]  /*45a0*/  DMUL R14, R14, R6 ;  /* 0x000000060e0e7228 */ /* 0x004fc60000000000 */
[----:B------:R1:W-:Y:S01]  /*45b0*/  STS.64 [R27+0x8], R12 ;  /* 0x0000080c1b007388 */ /* 0x0003e20000000a00 */
[----:B---3--:R-:W-:-:S03]  /*45c0*/  DMUL R16, R16, R6 ;  /* 0x0000000610107228 */ /* 0x008fc60000000000 */
[----:B------:R1:W-:Y:S01]  /*45d0*/  STS.64 [R27+0x10], R14 ;  /* 0x0000100e1b007388 */ /* 0x0003e20000000a00 */
[----:B----4-:R-:W-:-:S03]  /*45e0*/  DMUL R18, R18, R6 ;  /* 0x0000000612127228 */ /* 0x010fc60000000000 */
[----:B------:R1:W-:Y:S01]  /*45f0*/  STS.64 [R27+0x18], R16 ;  /* 0x000018101b007388 */ /* 0x0003e20000000a00 */
[----:B-----5:R-:W-:-:S03]  /*4600*/  DMUL R20, R20, R6 ;  /* 0x0000000614147228 */ /* 0x020fc60000000000 */
[----:B------:R1:W-:Y:S01]  /*4610*/  STS.64 [R27+0x20], R18 ;  /* 0x000020121b007388 */ /* 0x0003e20000000a00 */
[----:B------:R-:W-:-:S03]  /*4620*/  DMUL R22, R22, R6 ;  /* 0x0000000616167228 */ /* 0x000fc60000000000 */
[----:B------:R1:W-:Y:S01]  /*4630*/  STS.64 [R27+0x28], R20 ;  /* 0x000028141b007388 */ /* 0x0003e20000000a00 */
[----:B------:R-:W-:-:S03]  /*4640*/  DMUL R24, R24, R6 ;  /* 0x0000000618187228 */ /* 0x000fc60000000000 */
[----:B------:R1:W-:Y:S04]  /*4650*/  STS.64 [R27+0x30], R22 ;  /* 0x000030161b007388 */ /* 0x0003e80000000a00 */
[----:B------:R1:W-:Y:S01]  /*4660*/  STS.64 [R27+0x38], R24 ;  /* 0x000038181b007388 */ /* 0x0003e20000000a00 */
[----:B------:R-:W-:Y:S05]  /*4670*/  @P1 BRA `(.L_x_67) ;  /* 0xfffffffc00841947 */ /* 0x000fea000383ffff */
[----:B-1----:R-:W-:-:S07]  /*4680*/  IMAD.MOV.U32 R18, RZ, RZ, R29 ;  /* 0x000000ffff127224 */ /* 0x002fce00078e001d */
.L_x_66:
[----:B------:R-:W-:-:S04]  /*4690*/  LOP3.LUT R9, R8, 0x7, RZ, 0xc0, !PT ;  /* 0x0000000708097812 */ /* 0x000fc800078ec0ff */
[----:B------:R-:W-:-:S04]  /*46a0*/  ISETP.NE.U32.AND P1, PT, R9, RZ, PT ;  /* 0x000000ff0900720c */ /* 0x000fc80003f25070 */
[----:B------:R-:W-:-:S13]  /*46b0*/  ISETP.NE.AND.EX P1, PT, RZ, RZ, PT, P1 ;  /* 0x000000ffff00720c */ /* 0x000fda0003f25310 */
[----:B------:R-:W-:Y:S05]  /*46c0*/  @!P1 BRA `(.L_x_65) ;  /* 0x0000000000a89947 */ /* 0x000fea0003800000 */
[----:B------:R-:W0:Y:S01]  /*46d0*/  LDCU UR6, c[0x0][0x3c8] ;  /* 0x00007900ff0677ac */ /* 0x000e220008000800 */
[----:B------:R-:W-:-:S04]  /*46e0*/  IADD3 R9, P2, PT, R9, -0x1, RZ ;  /* 0xffffffff09097810 */ /* 0x000fc80007f5e0ff */
[----:B------:R-:W-:Y:S01]  /*46f0*/  ISETP.GE.U32.AND P1, PT, R9, 0x3, PT ;  /* 0x000000030900780c */ /* 0x000fe20003f26070 */
[----:B------:R-:W-:-:S05]  /*4700*/  IMAD.X R9, RZ, RZ, -0x1, P2 ;  /* 0xffffffffff097424 */ /* 0x000fca00010e06ff */
[----:B------:R-:W-:Y:S01]  /*4710*/  ISETP.GE.U32.AND.EX P1, PT, R9, RZ, PT, P1 ;  /* 0x000000ff0900720c */ /* 0x000fe20003f26110 */
[----:B0-----:R-:W-:-:S04]  /*4720*/  ULOP3.LUT UR6, UR6, 0x3, URZ, 0xc0, !UPT ;  /* 0x0000000306067892 */ /* 0x001fc8000f8ec0ff */
[----:B------:R-:W-:-:S04]  /*4730*/  UISETP.NE.U32.AND UP1, UPT, UR6, URZ, UPT ;  /* 0x000000ff0600728c */ /* 0x000fc8000bf25070 */
[----:B------:R-:W-:-:S04]  /*4740*/  UISETP.NE.AND.EX UP1, UPT, URZ, URZ, UPT, UP1 ;  /* 0x000000ffff00728c */ /* 0x000fc8000bf25310 */
[----:B------:R-:W-:Y:S07]  /*4750*/  @!P1 BRA `(.L_x_68) ;  /* 0x0000000000389947 */ /* 0x000fee0003800000 */
[C---:B------:R-:W-:Y:S01]  /*4760*/  LEA R9, R18.reuse, UR12, 0x3 ;  /* 0x0000000c12097c11 */ /* 0x040fe2000f8e18ff */
[----:B------:R-:W-:-:S04]  /*4770*/  VIADD R18, R18, 0x4 ;  /* 0x0000000412127836 */ /* 0x000fc80000000000 */
[----:B------:R-:W0:Y:S04]  /*4780*/  LDS.64 R10, [R9] ;  /* 0x00000000090a7984 */ /* 0x000e280000000a00 */
[----:B------:R-:W1:Y:S04]  /*4790*/  LDS.64 R12, [R9+0x8] ;  /* 0x00000800090c7984 */ /* 0x000e680000000a00 */
[----:B------:R-:W2:Y:S04]  /*47a0*/  LDS.64 R14, [R9+0x10] ;  /* 0x00001000090e7984 */ /* 0x000ea80000000a00 */
[----:B------:R-:W3:Y:S01]  /*47b0*/  LDS.64 R16, [R9+0x18] ;  /* 0x0000180009107984 */ /* 0x000ee20000000a00 */
[----:B0-----:R-:W-:-:S02]  /*47c0*/  DMUL R10, R10, R6 ;  /* 0x000000060a0a7228 */ /* 0x001fc40000000000 */
[----:B-1----:R-:W-:-:S05]  /*47d0*/  DMUL R12, R12, R6 ;  /* 0x000000060c0c7228 */ /* 0x002fca0000000000 */
[----:B------:R0:W-:Y:S01]  /*47e0*/  STS.64 [R9], R10 ;  /* 0x0000000a09007388 */ /* 0x0001e20000000a00 */
[----:B--2---:R-:W-:-:S03]  /*47f0*/  DMUL R14, R14, R6 ;  /* 0x000000060e0e7228 */ /* 0x004fc60000000000 */
[----:B------:R0:W-:Y:S01]  /*4800*/  STS.64 [R9+0x8], R12 ;  /* 0x0000080c09007388 */ /* 0x0001e20000000a00 */
[----:B---3--:R-:W-:-:S03]  /*4810*/  DMUL R16, R16, R6 ;  /* 0x0000000610107228 */ /* 0x008fc60000000000 */
[----:B------:R0:W-:Y:S04]  /*4820*/  STS.64 [R9+0x10], R14 ;  /* 0x0000100e09007388 */ /* 0x0001e80000000a00 */
[----:B------:R0:W-:Y:S04]  /*4830*/  STS.64 [R9+0x18], R16 ;  /* 0x0000181009007388 */ /* 0x0001e80000000a00 */
.L_x_68:
[----:B------:R-:W-:Y:S05]  /*4840*/  BRA.U !UP1, `(.L_x_65) ;  /* 0x0000000109487547 */ /* 0x000fea000b800000 */
[----:B------:R-:W-:Y:S01]  /*4850*/  UISETP.NE.U32.AND UP1, UPT, UR6, 0x1, UPT ;  /* 0x000000010600788c */ /* 0x000fe2000bf25070 */
[----:B------:R-:W-:-:S03]  /*4860*/  LOP3.LUT R8, R8, 0x1, RZ, 0xc0, !PT ;  /* 0x0000000108087812 */ /* 0x000fc600078ec0ff */
[----:B------:R-:W-:Y:S01]  /*4870*/  UISETP.NE.AND.EX UP1, UPT, URZ, URZ, UPT, UP1 ;  /* 0x000000ffff00728c */ /* 0x000fe2000bf25310 */
[----:B------:R-:W-:-:S04]  /*4880*/  ISETP.NE.U32.AND P1, PT, R8, 0x1, PT ;  /* 0x000000010800780c */ /* 0x000fc80003f25070 */
[----:B------:R-:W-:-:S04]  /*4890*/  ISETP.NE.U32.AND.EX P1, PT, RZ, RZ, PT, P1 ;  /* 0x000000ffff00720c */ /* 0x000fc80003f25110 */
[----:B------:R-:W-:Y:S09]  /*48a0*/  BRA.U !UP1, `(.L_x_69) ;  /* 0x0000000109207547 */ /* 0x000ff2000b800000 */
[C---:B0-----:R-:W-:Y:S01]  /*48b0*/  LEA R13, R18.reuse, UR12, 0x3 ;  /* 0x0000000c120d7c11 */ /* 0x041fe2000f8e18ff */
[----:B------:R-:W-:-:S04]  /*48c0*/  VIADD R18, R18, 0x2 ;  /* 0x0000000212127836 */ /* 0x000fc80000000000 */
[----:B------:R-:W0:Y:S04]  /*48d0*/  LDS.64 R8, [R13] ;  /* 0x000000000d087984 */ /* 0x000e280000000a00 */
[----:B------:R-:W1:Y:S01]  /*48e0*/  LDS.64 R10, [R13+0x8] ;  /* 0x000008000d0a7984 */ /* 0x000e620000000a00 */
[-C--:B0-----:R-:W-:Y:S02]  /*48f0*/  DMUL R8, R8, R6.reuse ;  /* 0x0000000608087228 */ /* 0x081fe40000000000 */
[----:B-1----:R-:W-:-:S05]  /*4900*/  DMUL R10, R10, R6 ;  /* 0x000000060a0a7228 */ /* 0x002fca0000000000 */
[----:B------:R1:W-:Y:S04]  /*4910*/  STS.64 [R13], R8 ;  /* 0x000000080d007388 */ /* 0x0003e80000000a00 */
[----:B------:R1:W-:Y:S02]  /*4920*/  STS.64 [R13+0x8], R10 ;  /* 0x0000080a0d007388 */ /* 0x0003e40000000a00 */
.L_x_69:
[----:B01----:R-:W-:-:S05]  /*4930*/  @!P1 LEA R11, R18, UR12, 0x3 ;  /* 0x0000000c120b9c11 */ /* 0x003fca000f8e18ff */
[----:B------:R-:W0:Y:S02]  /*4940*/  @!P1 LDS.64 R8, [R11] ;  /* 0x000000000b089984 */ /* 0x000e240000000a00 */
[----:B0-----:R-:W-:-:S07]  /*4950*/  @!P1 DMUL R8, R8, R6 ;  /* 0x0000000608089228 */ /* 0x001fce0000000000 */
[----:B------:R1:W-:Y:S04]  /*4960*/  @!P1 STS.64 [R11], R8 ;  /* 0x000000080b009388 */ /* 0x0003e80000000a00 */
.L_x_65:
[----:B------:R-:W-:-:S04]  /*4970*/  IADD3 R3, P1, PT, R3, 0x1, RZ ;  /* 0x0000000103037810 */ /* 0x000fc80007f3e0ff */
[----:B------:R-:W-:Y:S02]  /*4980*/  IADD3.X R5, PT, PT, RZ, R5, RZ, P1, !PT ;  /* 0x00000005ff057210 */ /* 0x000fe40000ffe4ff */
[----:B------:R-:W-:-:S04]  /*4990*/  ISETP.NE.U32.AND P1, PT, R3, R0, PT ;  /* 0x000000000300720c */ /* 0x000fc80003f25070 */
[----:B------:R-:W-:-:S13]  /*49a0*/  ISETP.NE.AND.EX P1, PT, R5, R2, PT, P1 ;  /* 0x000000020500720c */ /* 0x000fda0003f25310 */
[----:B------:R-:W-:Y:S05]  /*49b0*/  @P1 BRA `(.L_x_70) ;  /* 0xffffffc800a41947 */ /* 0x000fea000383ffff */
.L_x_14:
[----:B------:R-:W-:Y:S05]  /*49c0*/  BSYNC.RECONVERGENT B1 ;  /* 0x0000000000017941 */ /* 0x000fea0003800200 */
.L_x_13:
[----:B------:R-:W-:Y:S06]  /*49d0*/  BAR.SYNC.DEFER_BLOCKING 0x0 ;  /* 0x0000000000007b1d */ /* 0x000fec0000010000 */
[----:B------:R-:W-:Y:S05]  /*49e0*/  BRA.U UP0, `(.L_x_71) ;  /* 0xffffffb900847547 */ /* 0x000fea000b83ffff */
[----:B------:R-:W-:Y:S05]  /*49f0*/  EXIT ;  /* 0x000000000000794d */ /* 0x000fea0003800000 */
        .weak           $__internal_0_$__cuda_sm20_dblrcp_rn_slowpath_v3
        .type           $__internal_0_$__cuda_sm20_dblrcp_rn_slowpath_v3,@function
        .size           $__internal_0_$__cuda_sm20_dblrcp_rn_slowpath_v3,($__internal_1_$__cuda_sm20_div_u64 - $__internal_0_$__cuda_sm20_dblrcp_rn_slowpath_v3)
$__internal_0_$__cuda_sm20_dblrcp_rn_slowpath_v3:
[----:B------:R-:W-:Y:S01]  /*4a00*/  IMAD.MOV.U32 R12, RZ, RZ, R10 ;  /* 0x000000ffff0c7224 */ /* 0x000fe200078e000a */
[----:B------:R-:W-:Y:S01]  /*4a10*/  BSSY.RECONVERGENT B2, `(.L_x_72) ;  /* 0x0000026000027945 */ /* 0x000fe20003800200 */
[----:B------:R-:W-:-:S06]  /*4a20*/  IMAD.MOV.U32 R13, RZ, RZ, R11 ;  /* 0x000000ffff0d7224 */ /* 0x000fcc00078e000b */
[----:B------:R-:W-:-:S14]  /*4a30*/  DSETP.GTU.AND P2, PT, |R12|, +INF , PT ;  /* 0x7ff000000c00742a */ /* 0x000fdc0003f4c200 */
[----:B------:R-:W-:Y:S05]  /*4a40*/  @P2 BRA `(.L_x_73) ;  /* 0x0000000000802947 */ /* 0x000fea0003800000 */
[----:B------:R-:W-:-:S05]  /*4a50*/  LOP3.LUT R10, R11, 0x7fffffff, RZ, 0xc0, !PT ;  /* 0x7fffffff0b0a7812 */ /* 0x000fca00078ec0ff */
[----:B------:R-:W-:-:S05]  /*4a60*/  VIADD R6, R10, 0xffffffff ;  /* 0xffffffff0a067836 */ /* 0x000fca0000000000 */
[----:B------:R-:W-:-:S13]  /*4a70*/  ISETP.GE.U32.AND P2, PT, R6, 0x7fefffff, PT ;  /* 0x7fefffff0600780c */ /* 0x000fda0003f46070 */
[----:B------:R-:W-:Y:S01]  /*4a80*/  @P2 LOP3.LUT R7, R13, 0x7ff00000, RZ, 0x3c, !PT ;  /* 0x7ff000000d072812 */ /* 0x000fe200078e3cff */
[----:B------:R-:W-:Y:S01]  /*4a90*/  @P2 IMAD.MOV.U32 R6, RZ, RZ, RZ ;  /* 0x000000ffff062224 */ /* 0x000fe200078e00ff */
[----:B------:R-:W-:Y:S06]  /*4aa0*/  @P2 BRA `(.L_x_74) ;  /* 0x0000000000702947 */ /* 0x000fec0003800000 */
[----:B------:R-:W-:-:S13]  /*4ab0*/  ISETP.GE.U32.AND P2, PT, R10, 0x1000001, PT ;  /* 0x010000010a00780c */ /* 0x000fda0003f46070 */
[----:B------:R-:W-:Y:S05]  /*4ac0*/  @!P2 BRA `(.L_x_75) ;  /* 0x000000000038a947 */ /* 0x000fea0003800000 */
[----:B------:R-:W-:Y:S01]  /*4ad0*/  VIADD R7, R13, 0xc0200000 ;  /* 0xc02000000d077836 */ /* 0x000fe20000000000 */
[----:B------:R-:W-:Y:S01]  /*4ae0*/  MOV R6, R12 ;  /* 0x0000000c00067202 */ /* 0x000fe20000000f00 */
[----:B------:R-:W-:Y:S02]  /*4af0*/  IMAD.MOV.U32 R8, RZ, RZ, R15 ;  /* 0x000000ffff087224 */ /* 0x000fe400078e000f */
[----:B------:R-:W0:Y:S04]  /*4b00*/  MUFU.RCP64H R9, R7 ;  /* 0x0000000700097308 */ /* 0x000e280000001800 */
[----:B0-----:R-:W-:-:S08]  /*4b10*/  DFMA R10, -R6, R8, 1 ;  /* 0x3ff00000060a742b */ /* 0x001fd00000000108 */
[----:B------:R-:W-:-:S08]  /*4b20*/  DFMA R10, R10, R10, R10 ;  /* 0x0000000a0a0a722b */ /* 0x000fd0000000000a */
[----:B------:R-:W-:-:S08]  /*4b30*/  DFMA R10, R8, R10, R8 ;  /* 0x0000000a080a722b */ /* 0x000fd00000000008 */
[----:B------:R-:W-:-:S08]  /*4b40*/  DFMA R8, -R6, R10, 1 ;  /* 0x3ff000000608742b */ /* 0x000fd0000000010a */
[----:B------:R-:W-:-:S08]  /*4b50*/  DFMA R8, R10, R8, R10 ;  /* 0x000000080a08722b */ /* 0x000fd0000000000a */
[----:B------:R-:W-:-:S08]  /*4b60*/  DMUL R8, R8, 2.2250738585072013831e-308 ;  /* 0x0010000008087828 */ /* 0x000fd00000000000 */
[----:B------:R-:W-:-:S08]  /*4b70*/  DFMA R10, -R12, R8, 1 ;  /* 0x3ff000000c0a742b */ /* 0x000fd00000000108 */
[----:B------:R-:W-:-:S08]  /*4b80*/  DFMA R10, R10, R10, R10 ;  /* 0x0000000a0a0a722b */ /* 0x000fd0000000000a */
[----:B------:R-:W-:Y:S01]  /*4b90*/  DFMA R6, R8, R10, R8 ;  /* 0x0000000a0806722b */ /* 0x000fe20000000008 */
[----:B------:R-:W-:Y:S10]  /*4ba0*/  BRA `(.L_x_74) ;  /* 0x0000000000307947 */ /* 0x000ff40003800000 */
.L_x_75:
[----:B------:R-:W-:Y:S01]  /*4bb0*/  DMUL R8, R12, 8.11296384146066816958e+31 ;  /* 0x469000000c087828 */ /* 0x000fe20000000000 */
[----:B------:R-:W-:-:S05]  /*4bc0*/  IMAD.MOV.U32 R6, RZ, RZ, R15 ;  /* 0x000000ffff067224 */ /* 0x000fca00078e000f */
[----:B------:R-:W0:Y:S02]  /*4bd0*/  MUFU.RCP64H R7, R9 ;  /* 0x0000000900077308 */ /* 0x000e240000001800 */
[----:B0-----:R-:W-:-:S08]  /*4be0*/  DFMA R10, -R8, R6, 1 ;  /* 0x3ff00000080a742b */ /* 0x001fd00000000106 */
[----:B------:R-:W-:-:S08]  /*4bf0*/  DFMA R10, R10, R10, R10 ;  /* 0x0000000a0a0a722b */ /* 0x000fd0000000000a */
[----:B------:R-:W-:-:S08]  /*4c00*/  DFMA R10, R6, R10, R6 ;  /* 0x0000000a060a722b */ /* 0x000fd00000000006 */
[----:B------:R-:W-:-:S08]  /*4c10*/  DFMA R6, -R8, R10, 1 ;  /* 0x3ff000000806742b */ /* 0x000fd0000000010a */
[----:B------:R-:W-:-:S08]  /*4c20*/  DFMA R6, R10, R6, R10 ;  /* 0x000000060a06722b */ /* 0x000fd0000000000a */
[----:B------:R-:W-:Y:S01]  /*4c30*/  DMUL R6, R6, 8.11296384146066816958e+31 ;  /* 0x4690000006067828 */ /* 0x000fe20000000000 */
[----:B------:R-:W-:Y:S10]  /*4c40*/  BRA `(.L_x_74) ;  /* 0x0000000000087947 */ /* 0x000ff40003800000 */
.L_x_73:
[----:B------:R-:W-:Y:S01]  /*4c50*/  LOP3.LUT R7, R13, 0x80000, RZ, 0xfc, !PT ;  /* 0x000800000d077812 */ /* 0x000fe200078efcff */
[----:B------:R-:W-:-:S07]  /*4c60*/  IMAD.MOV.U32 R6, RZ, RZ, R12 ;  /* 0x000000ffff067224 */ /* 0x000fce00078e000c */
.L_x_74:
[----:B------:R-:W-:Y:S05]  /*4c70*/  BSYNC.RECONVERGENT B2 ;  /* 0x0000000000027941 */ /* 0x000fea0003800200 */
.L_x_72:
[----:B------:R-:W-:Y:S01]  /*4c80*/  IMAD.MOV.U32 R8, RZ, RZ, R6 ;  /* 0x000000ffff087224 */ /* 0x000fe200078e0006 */
[----:B------:R-:W-:Y:S01]  /*4c90*/  MOV R6, R14 ;  /* 0x0000000e00067202 */ /* 0x000fe20000000f00 */
[----:B------:R-:W-:Y:S02]  /*4ca0*/  IMAD.MOV.U32 R9, RZ, RZ, R7 ;  /* 0x000000ffff097224 */ /* 0x000fe400078e0007 */
[----:B------:R-:W-:-:S04]  /*4cb0*/  IMAD.MOV.U32 R7, RZ, RZ, 0x0 ;  /* 0x00000000ff077424 */ /* 0x000fc800078e00ff */
[----:B------:R-:W-:Y:S05]  /*4cc0*/  RET.REL.NODEC R6 `(__attn_f64) ;  /* 0xffffffb006cc7950 */ /* 0x000fea0003c3ffff */
        .weak           $__internal_1_$__cuda_sm20_div_u64
        .type           $__internal_1_$__cuda_sm20_div_u64,@function
        .size           $__internal_1_$__cuda_sm20_div_u64,(.L_x_78 - $__internal_1_$__cuda_sm20_div_u64)
$__internal_1_$__cuda_sm20_div_u64:
[----:B------:R-:W-:-:S04]  /*4cd0*/  IMAD.MOV.U32 R9, RZ, RZ, R5 ;  /* 0x000000ffff097224 */ /* 0x000fc800078e0005 */
[----:B------:R-:W0:Y:S08]  /*4ce0*/  I2F.U64.RP R7, R8 ;  /* 0x0000000800077312 */ /* 0x000e300000309000 */
[----:B0-----:R-:W0:Y:S02]  /*4cf0*/  MUFU.RCP R7, R7 ;  /* 0x0000000700077308 */ /* 0x001e240000001000 */
[----:B0-----:R-:W-:-:S06]  /*4d00*/  VIADD R10, R7, 0x1ffffffe ;  /* 0x1ffffffe070a7836 */ /* 0x001fcc0000000000 */
[----:B------:R-:W0:Y:S02]  /*4d10*/  F2I.U64.TRUNC R10, R10 ;  /* 0x0000000a000a7311 */ /* 0x000e24000020d800 */
[----:B0-----:R-:W-:-:S04]  /*4d20*/  IMAD.WIDE.U32 R12, R10, R8, RZ ;  /* 0x000000080a0c7225 */ /* 0x001fc800078e00ff */
[----:B------:R-:W-:Y:S01]  /*4d30*/  IMAD R13, R10, R5, R13 ;  /* 0x000000050a0d7224 */ /* 0x000fe200078e020d */
[----:B------:R-:W-:-:S03]  /*4d40*/  IADD3 R15, P1, PT, RZ, -R12, RZ ;  /* 0x8000000cff0f7210 */ /* 0x000fc60007f3e0ff */
[----:B------:R-:W-:Y:S02]  /*4d50*/  IMAD R13, R11, R8, R13 ;  /* 0x000000080b0d7224 */ /* 0x000fe400078e020d */
[----:B------:R-:W-:-:S04]  /*4d60*/  IMAD.HI.U32 R12, R10, R15, RZ ;  /* 0x0000000f0a0c7227 */ /* 0x000fc800078e00ff */
[----:B------:R-:W-:Y:S02]  /*4d70*/  IMAD.X R17, RZ, RZ, ~R13, P1 ;  /* 0x000000ffff117224 */ /* 0x000fe400008e0e0d */
[----:B------:R-:W-:Y:S02]  /*4d80*/  IMAD.MOV.U32 R13, RZ, RZ, R10 ;  /* 0x000000ffff0d7224 */ /* 0x000fe400078e000a */
[-C--:B------:R-:W-:Y:S02]  /*4d90*/  IMAD R9, R11, R17.reuse, RZ ;  /* 0x000000110b097224 */ /* 0x080fe400078e02ff */
[----:B------:R-:W-:-:S04]  /*4da0*/  IMAD.WIDE.U32 R12, P1, R10, R17, R12 ;  /* 0x000000110a0c7225 */ /* 0x000fc8000782000c */
[----:B------:R-:W-:-:S04]  /*4db0*/  IMAD.HI.U32 R7, R11, R17, RZ ;  /* 0x000000110b077227 */ /* 0x000fc800078e00ff */
[----:B------:R-:W-:Y:S01]  /*4dc0*/  IMAD.HI.U32 R12, P2, R11, R15, R12 ;  /* 0x0000000f0b0c7227 */ /* 0x000fe2000784000c */
[----:B------:R-:W-:-:S04]  /*4dd0*/  IADD3.X R7, PT, PT, R7, R11, RZ, P1, !PT ;  /* 0x0000000b07077210 */ /* 0x000fc80000ffe4ff */
[----:B------:R-:W-:-:S04]  /*4de0*/  IADD3 R13, P3, PT, R9, R12, RZ ;  /* 0x0000000c090d7210 */ /* 0x000fc80007f7e0ff */
[----:B------:R-:W-:Y:S01]  /*4df0*/  IADD3.X R7, PT, PT, RZ, RZ, R7, P3, P2 ;  /* 0x000000ffff077210 */ /* 0x000fe20001fe4407 */
[----:B------:R-:W-:-:S04]  /*4e00*/  IMAD.WIDE.U32 R10, R13, R8, RZ ;  /* 0x000000080d0a7225 */ /* 0x000fc800078e00ff */
[----:B------:R-:W-:Y:S01]  /*4e10*/  IMAD R9, R13, R5, R11 ;  /* 0x000000050d097224 */ /* 0x000fe200078e020b */
[----:B------:R-:W-:-:S03]  /*4e20*/  IADD3 R11, P1, PT, RZ, -R10, RZ ;  /* 0x8000000aff0b7210 */ /* 0x000fc60007f3e0ff */
[----:B------:R-:W-:Y:S02]  /*4e30*/  IMAD R9, R7, R8, R9 ;  /* 0x0000000807097224 */ /* 0x000fe400078e0209 */
[----:B------:R-:W-:-:S04]  /*4e40*/  IMAD.HI.U32 R12, R13, R11, RZ ;  /* 0x0000000b0d0c7227 */ /* 0x000fc800078e00ff */
[----:B------:R-:W-:-:S04]  /*4e50*/  IMAD.X R10, RZ, RZ, ~R9, P1 ;  /* 0x000000ffff0a7224 */ /* 0x000fc800008e0e09 */
[----:B------:R-:W-:-:S04]  /*4e60*/  IMAD.WIDE.U32 R12, P1, R13, R10, R12 ;  /* 0x0000000a0d0c7225 */ /* 0x000fc8000782000c */
[C---:B------:R-:W-:Y:S02]  /*4e70*/  IMAD R14, R7.reuse, R10, RZ ;  /* 0x0000000a070e7224 */ /* 0x040fe400078e02ff */
[----:B------:R-:W-:-:S04]  /*4e80*/  IMAD.HI.U32 R9, P2, R7, R11, R12 ;  /* 0x0000000b07097227 */ /* 0x000fc8000784000c */
[----:B------:R-:W-:Y:S01]  /*4e90*/  IMAD.HI.U32 R10, R7, R10, RZ ;  /* 0x0000000a070a7227 */ /* 0x000fe200078e00ff */
[----:B------:R-:W-:-:S03]  /*4ea0*/  IADD3 R9, P3, PT, R14, R9, RZ ;  /* 0x000000090e097210 */ /* 0x000fc60007f7e0ff */
[----:B------:R-:W-:Y:S02]  /*4eb0*/  IMAD.X R7, R10, 0x1, R7, P1 ;  /* 0x000000010a077824 */ /* 0x000fe400008e0607 */
[----:B------:R-:W-:-:S03]  /*4ec0*/  IMAD.HI.U32 R10, R9, R34, RZ ;  /* 0x00000022090a7227 */ /* 0x000fc600078e00ff */
[----:B------:R-:W-:Y:S01]  /*4ed0*/  IADD3.X R7, PT, PT, RZ, RZ, R7, P3, P2 ;  /* 0x000000ffff077210 */ /* 0x000fe20001fe4407 */
[----:B------:R-:W-:Y:S02]  /*4ee0*/  IMAD.MOV.U32 R11, RZ, RZ, RZ ;  /* 0x000000ffff0b7224 */ /* 0x000fe400078e00ff */
[----:B------:R-:W-:-:S04]  /*4ef0*/  IMAD.WIDE.U32 R10, R9, R35, R10 ;  /* 0x00000023090a7225 */ /* 0x000fc800078e000a */
[C---:B------:R-:W-:Y:S02]  /*4f00*/  IMAD R12, R7.reuse, R35, RZ ;  /* 0x00000023070c7224 */ /* 0x040fe400078e02ff */
[----:B------:R-:W-:-:S04]  /*4f10*/  IMAD.HI.U32 R9, P1, R7, R34, R10 ;  /* 0x0000002207097227 */ /* 0x000fc8000782000a */
[----:B------:R-:W-:Y:S01]  /*4f20*/  IMAD.HI.U32 R7, R7, R35, RZ ;  /* 0x0000002307077227 */ /* 0x000fe200078e00ff */
[----:B------:R-:W-:-:S03]  /*4f30*/  IADD3 R9, P2, PT, R12, R9, RZ ;  /* 0x000000090c097210 */ /* 0x000fc60007f5e0ff */
[----:B------:R-:W-:Y:S02]  /*4f40*/  IMAD.X R7, RZ, RZ, R7, P1 ;  /* 0x000000ffff077224 */ /* 0x000fe400008e0607 */
[----:B------:R-:W-:-:S04]  /*4f50*/  IMAD.WIDE.U32 R10, R9, R8, RZ ;  /* 0x00000008090a7225 */ /* 0x000fc800078e00ff */
[----:B------:R-:W-:Y:S01]  /*4f60*/  IMAD.X R7, RZ, RZ, R7, P2 ;  /* 0x000000ffff077224 */ /* 0x000fe200010e0607 */
[----:B------:R-:W-:Y:S01]  /*4f70*/  IADD3 R13, P2, PT, -R10, R34, RZ ;  /* 0x000000220a0d7210 */ /* 0x000fe20007f5e1ff */
[----:B------:R-:W-:-:S03]  /*4f80*/  IMAD R11, R9, R5, R11 ;  /* 0x00000005090b7224 */ /* 0x000fc600078e020b */
[-C--:B------:R-:W-:Y:S01]  /*4f90*/  ISETP.GE.U32.AND P1, PT, R13, R8.reuse, PT ;  /* 0x000000080d00720c */ /* 0x080fe20003f26070 */
[----:B------:R-:W-:-:S05]  /*4fa0*/  IMAD R10, R7, R8, R11 ;  /* 0x00000008070a7224 */ /* 0x000fca00078e020b */
[----:B------:R-:W-:Y:S02]  /*4fb0*/  IADD3.X R16, PT, PT, ~R10, R35, RZ, P2, !PT ;  /* 0x000000230a107210 */ /* 0x000fe400017fe5ff */
[----:B------:R-:W-:Y:S02]  /*4fc0*/  IADD3 R11, P2, PT, -R8, R13, RZ ;  /* 0x0000000d080b7210 */ /* 0x000fe40007f5e1ff */
[----:B------:R-:W-:Y:S02]  /*4fd0*/  IADD3 R10, P3, PT, R9, 0x1, RZ ;  /* 0x00000001090a7810 */ /* 0x000fe40007f7e0ff */
[C---:B------:R-:W-:Y:S01]  /*4fe0*/  ISETP.GE.U32.AND.EX P1, PT, R16.reuse, R5, PT, P1 ;  /* 0x000000051000720c */ /* 0x040fe20003f26110 */
[----:B------:R-:W-:Y:S01]  /*4ff0*/  IMAD.X R14, R16, 0x1, ~R5, P2 ;  /* 0x00000001100e7824 */ /* 0x000fe200010e0e05 */
[----:B------:R-:W-:Y:S01]  /*5000*/  ISETP.NE.U32.AND P2, PT, R8, RZ, PT ;  /* 0x000000ff0800720c */ /* 0x000fe20003f45070 */
[----:B------:R-:W-:Y:S01]  /*5010*/  IMAD.X R12, RZ, RZ, R7, P3 ;  /* 0x000000ffff0c7224 */ /* 0x000fe200018e0607 */
[----:B------:R-:W-:-:S02]  /*5020*/  SEL R11, R11, R13, P1 ;  /* 0x0000000d0b0b7207 */ /* 0x000fc40000800000 */
[----:B------:R-:W-:Y:S02]  /*5030*/  SEL R10, R10, R9, P1 ;  /* 0x000000090a0a7207 */ /* 0x000fe40000800000 */
[----:B------:R-:W-:Y:S02]  /*5040*/  SEL R14, R14, R16, P1 ;  /* 0x000000100e0e7207 */ /* 0x000fe40000800000 */
[----:B------:R-:W-:Y:S02]  /*5050*/  SEL R9, R12, R7, P1 ;  /* 0x000000070c097207 */ /* 0x000fe40000800000 */
[----:B------:R-:W-:Y:S02]  /*5060*/  ISETP.GE.U32.AND P1, PT, R11, R8, PT ;  /* 0x000000080b00720c */ /* 0x000fe40003f26070 */
[----:B------:R-:W-:Y:S02]  /*5070*/  IADD3 R7, P3, PT, R10, 0x1, RZ ;  /* 0x000000010a077810 */ /* 0x000fe40007f7e0ff */
[----:B------:R-:W-:-:S02]  /*5080*/  ISETP.GE.U32.AND.EX P1, PT, R14, R5, PT, P1 ;  /* 0x000000050e00720c */ /* 0x000fc40003f26110 */
[----:B------:R-:W-:Y:S01]  /*5090*/  ISETP.NE.AND.EX P2, PT, R5, RZ, PT, P2 ;  /* 0x000000ff0500720c */ /* 0x000fe20003f45320 */
[----:B------:R-:W-:Y:S01]  /*50a0*/  IMAD.X R8, RZ, RZ, R9, P3 ;  /* 0x000000ffff087224 */ /* 0x000fe200018e0609 */
[----:B------:R-:W-:Y:S01]  /*50b0*/  SEL R5, R7, R10, P1 ;  /* 0x0000000a07057207 */ /* 0x000fe20000800000 */
[----:B------:R-:W-:-:S03]  /*50c0*/  IMAD.MOV.U32 R7, RZ, RZ, 0x0 ;  /* 0x00000000ff077424 */ /* 0x000fc600078e00ff */
[----:B------:R-:W-:Y:S02]  /*50d0*/  SEL R8, R8, R9, P1 ;  /* 0x0000000908087207 */ /* 0x000fe40000800000 */
[----:B------:R-:W-:Y:S02]  /*50e0*/  SEL R5, R5, 0xffffffff, P2 ;  /* 0xffffffff05057807 */ /* 0x000fe40001000000 */
[----:B------:R-:W-:Y:S01]  /*50f0*/  SEL R8, R8, 0xffffffff, P2 ;  /* 0xffffffff08087807 */ /* 0x000fe20001000000 */
[----:B------:R-:W-:Y:S06]  /*5100*/  RET.REL.NODEC R6 `(__attn_f64) ;  /* 0xffffffac06bc7950 */ /* 0x000fec0003c3ffff */
.L_x_76:
[----:B------:R-:W-:-:S00]  /*5110*/  BRA `(.L_x_76) ;  /* 0xfffffffc00fc7947 */ /* 0x000fc0000383ffff */
[----:B------:R-:W-:-:S00]  /*5120*/  NOP ;  /* 0x0000000000007918 */ /* 0x000fc00000000000 */
        /* <DEDUP_REMOVED lines=13> */
.L_x_78:


//--------------------- .nv.shared.__attn_f64     --------------------------
	.section	.nv.shared.__attn_f64,"aw",@nobits
	.sectionflags	@""
	.align	16
	.zero		1024


//--------------------- .nv.shared.reserved.0     --------------------------
	.section	.nv.shared.reserved.0,"aw",@nobits
	.weak		__nv_reservedSMEM_offset_0_alias
	.size		__nv_reservedSMEM_offset_0_alias, 0, 64
	.other		__nv_reservedSMEM_offset_0_alias,@"STO_CUDA_RESERVED_SHARED STV_DEFAULT"
__nv_reservedSMEM_offset_0_alias:
	.zero		0
	.zero		64


//--------------------- .nv.constant0.__attn_f64  --------------------------
	.section	.nv.constant0.__attn_f64,"a",@progbits
	.sectionflags	@""
	.align	4
.nv.constant0.__attn_f64:
	.zero		1020


//--------------------- SYMBOLS --------------------------

	.type		.nv.reservedSmem.offset0,@object
	.size		.nv.reservedSmem.offset0,0x4
	.type		.nv.reservedSmem.cap,@object
	.size		.nv.reservedSmem.cap,0x4
